//
// Generated by NVIDIA NVVM Compiler
//
// Compiler Build ID: CL-36424714
// Cuda compilation tools, release 13.0, V13.0.88
// Based on NVVM 20.0.0
//

.version 9.0
.target sm_100
.address_size 64

	// .globl	_Z17reduce_sum_kernelPfS_i
// _ZZ17reduce_sum_kernelPfS_iE10shared_sum has been demoted

.visible .entry _Z17reduce_sum_kernelPfS_i(
	.param .u64 .ptr .align 1 _Z17reduce_sum_kernelPfS_i_param_0,
	.param .u64 .ptr .align 1 _Z17reduce_sum_kernelPfS_i_param_1,
	.param .u32 _Z17reduce_sum_kernelPfS_i_param_2
)
{
	.reg .pred 	%p<6>;
	.reg .b32 	%r<14>;
	.reg .b32 	%f<10>;
	.reg .b64 	%rd<7>;
	// demoted variable
	.shared .align 4 .b8 _ZZ17reduce_sum_kernelPfS_iE10shared_sum[1024];
	ld.param.u64 	%rd1, [_Z17reduce_sum_kernelPfS_i_param_0];
	ld.param.u64 	%rd2, [_Z17reduce_sum_kernelPfS_i_param_1];
	ld.param.u32 	%r7, [_Z17reduce_sum_kernelPfS_i_param_2];
	mov.u32 	%r8, %ctaid.x;
	mov.u32 	%r13, %ntid.x;
	mov.u32 	%r2, %tid.x;
	mad.lo.s32 	%r3, %r8, %r13, %r2;
	setp.ge.s32 	%p1, %r3, %r7;
	mov.f32 	%f9, 0f00000000;
	@%p1 bra 	$L__BB0_2;
	cvta.to.global.u64 	%rd3, %rd1;
	mul.wide.s32 	%rd4, %r3, 4;
	add.s64 	%rd5, %rd3, %rd4;
	ld.global.f32 	%f9, [%rd5];
$L__BB0_2:
	shl.b32 	%r9, %r2, 2;
	mov.u32 	%r10, _ZZ17reduce_sum_kernelPfS_iE10shared_sum;
	add.s32 	%r4, %r10, %r9;
	st.shared.f32 	[%r4], %f9;
	bar.sync 	0;
	setp.lt.u32 	%p2, %r13, 2;
	@%p2 bra 	$L__BB0_6;
$L__BB0_3:
	shr.u32 	%r6, %r13, 1;
	setp.ge.u32 	%p3, %r2, %r6;
	@%p3 bra 	$L__BB0_5;
	shl.b32 	%r11, %r6, 2;
	add.s32 	%r12, %r4, %r11;
	ld.shared.f32 	%f4, [%r12];
	ld.shared.f32 	%f5, [%r4];
	add.f32 	%f6, %f4, %f5;
	st.shared.f32 	[%r4], %f6;
$L__BB0_5:
	bar.sync 	0;
	setp.gt.u32 	%p4, %r13, 3;
	mov.u32 	%r13, %r6;
	@%p4 bra 	$L__BB0_3;
$L__BB0_6:
	setp.ne.s32 	%p5, %r2, 0;
	@%p5 bra 	$L__BB0_8;
	ld.shared.f32 	%f7, [_ZZ17reduce_sum_kernelPfS_iE10shared_sum];
	cvta.to.global.u64 	%rd6, %rd2;
	atom.global.add.f32 	%f8, [%rd6], %f7;
$L__BB0_8:
	ret;

}
	// .globl	_Z15mse_loss_kernelPfS_S_i
.visible .entry _Z15mse_loss_kernelPfS_S_i(
	.param .u64 .ptr .align 1 _Z15mse_loss_kernelPfS_S_i_param_0,
	.param .u64 .ptr .align 1 _Z15mse_loss_kernelPfS_S_i_param_1,
	.param .u64 .ptr .align 1 _Z15mse_loss_kernelPfS_S_i_param_2,
	.param .u32 _Z15mse_loss_kernelPfS_S_i_param_3
)
{
	.reg .pred 	%p<2>;
	.reg .b32 	%r<6>;
	.reg .b32 	%f<5>;
	.reg .b64 	%rd<11>;

	ld.param.u64 	%rd1, [_Z15mse_loss_kernelPfS_S_i_param_0];
	ld.param.u64 	%rd2, [_Z15mse_loss_kernelPfS_S_i_param_1];
	ld.param.u64 	%rd3, [_Z15mse_loss_kernelPfS_S_i_param_2];
	ld.param.u32 	%r2, [_Z15mse_loss_kernelPfS_S_i_param_3];
	mov.u32 	%r3, %ctaid.x;
	mov.u32 	%r4, %ntid.x;
	mov.u32 	%r5, %tid.x;
	mad.lo.s32 	%r1, %r3, %r4, %r5;
	setp.ge.s32 	%p1, %r1, %r2;
	@%p1 bra 	$L__BB1_2;
	cvta.to.global.u64 	%rd4, %rd1;
	cvta.to.global.u64 	%rd5, %rd2;
	cvta.to.global.u64 	%rd6, %rd3;
	mul.wide.s32 	%rd7, %r1, 4;
	add.s64 	%rd8, %rd4, %rd7;
	ld.global.f32 	%f1, [%rd8];
	add.s64 	%rd9, %rd5, %rd7;
	ld.global.f32 	%f2, [%rd9];
	sub.f32 	%f3, %f1, %f2;
	mul.f32 	%f4, %f3, %f3;
	add.s64 	%rd10, %rd6, %rd7;
	st.global.f32 	[%rd10], %f4;
$L__BB1_2:
	ret;

}
	// .globl	_Z24backward_mse_loss_kernelPfS_S_S_i
.visible .entry _Z24backward_mse_loss_kernelPfS_S_S_i(
	.param .u64 .ptr .align 1 _Z24backward_mse_loss_kernelPfS_S_S_i_param_0,
	.param .u64 .ptr .align 1 _Z24backward_mse_loss_kernelPfS_S_S_i_param_1,
	.param .u64 .ptr .align 1 _Z24backward_mse_loss_kernelPfS_S_S_i_param_2,
	.param .u64 .ptr .align 1 _Z24backward_mse_loss_kernelPfS_S_S_i_param_3,
	.param .u32 _Z24backward_mse_loss_kernelPfS_S_S_i_param_4
)
{
	.reg .pred 	%p<2>;
	.reg .b32 	%r<6>;
	.reg .b32 	%f<10>;
	.reg .b64 	%rd<14>;

	ld.param.u64 	%rd1, [_Z24backward_mse_loss_kernelPfS_S_S_i_param_0];
	ld.param.u64 	%rd2, [_Z24backward_mse_loss_kernelPfS_S_S_i_param_1];
	ld.param.u64 	%rd3, [_Z24backward_mse_loss_kernelPfS_S_S_i_param_2];
	ld.param.u64 	%rd4, [_Z24backward_mse_loss_kernelPfS_S_S_i_param_3];
	ld.param.u32 	%r2, [_Z24backward_mse_loss_kernelPfS_S_S_i_param_4];
	mov.u32 	%r3, %ctaid.x;
	mov.u32 	%r4, %ntid.x;
	mov.u32 	%r5, %tid.x;
	mad.lo.s32 	%r1, %r3, %r4, %r5;
	setp.ge.s32 	%p1, %r1, %r2;
	@%p1 bra 	$L__BB2_2;
	cvta.to.global.u64 	%rd5, %rd1;
	cvta.to.global.u64 	%rd6, %rd2;
	cvta.to.global.u64 	%rd7, %rd3;
	cvta.to.global.u64 	%rd8, %rd4;
	cvt.rn.f32.s32 	%f1, %r2;
	mov.f32 	%f2, 0f40000000;
	div.rn.f32 	%f3, %f2, %f1;
	mul.wide.s32 	%rd9, %r1, 4;
	add.s64 	%rd10, %rd5, %rd9;
	ld.global.f32 	%f4, [%rd10];
	add.s64 	%rd11, %rd6, %rd9;
	ld.global.f32 	%f5, [%rd11];
	sub.f32 	%f6, %f4, %f5;
	mul.f32 	%f7, %f3, %f6;
	add.s64 	%rd12, %rd7, %rd9;
	ld.global.f32 	%f8, [%rd12];
	mul.f32 	%f9, %f8, %f7;
	add.s64 	%rd13, %rd8, %rd9;
	st.global.f32 	[%rd13], %f9;
$L__BB2_2:
	ret;

}
	// .globl	_Z31backward_mse_loss_kernel_simplePfS_S_i
.visible .entry _Z31backward_mse_loss_kernel_simplePfS_S_i(
	.param .u64 .ptr .align 1 _Z31backward_mse_loss_kernel_simplePfS_S_i_param_0,
	.param .u64 .ptr .align 1 _Z31backward_mse_loss_kernel_simplePfS_S_i_param_1,
	.param .u64 .ptr .align 1 _Z31backward_mse_loss_kernel_simplePfS_S_i_param_2,
	.param .u32 _Z31backward_mse_loss_kernel_simplePfS_S_i_param_3
)
{
	.reg .pred 	%p<2>;
	.reg .b32 	%r<6>;
	.reg .b32 	%f<8>;
	.reg .b64 	%rd<11>;

	ld.param.u64 	%rd1, [_Z31backward_mse_loss_kernel_simplePfS_S_i_param_0];
	ld.param.u64 	%rd2, [_Z31backward_mse_loss_kernel_simplePfS_S_i_param_1];
	ld.param.u64 	%rd3, [_Z31backward_mse_loss_kernel_simplePfS_S_i_param_2];
	ld.param.u32 	%r2, [_Z31backward_mse_loss_kernel_simplePfS_S_i_param_3];
	mov.u32 	%r3, %ctaid.x;
	mov.u32 	%r4, %ntid.x;
	mov.u32 	%r5, %tid.x;
	mad.lo.s32 	%r1, %r3, %r4, %r5;
	setp.ge.s32 	%p1, %r1, %r2;
	@%p1 bra 	$L__BB3_2;
	cvta.to.global.u64 	%rd4, %rd1;
	cvta.to.global.u64 	%rd5, %rd2;
	cvta.to.global.u64 	%rd6, %rd3;
	cvt.rn.f32.s32 	%f1, %r2;
	mov.f32 	%f2, 0f40000000;
	div.rn.f32 	%f3, %f2, %f1;
	mul.wide.s32 	%rd7, %r1, 4;
	add.s64 	%rd8, %rd4, %rd7;
	ld.global.f32 	%f4, [%rd8];
	add.s64 	%rd9, %rd5, %rd7;
	ld.global.f32 	%f5, [%rd9];
	sub.f32 	%f6, %f4, %f5;
	mul.f32 	%f7, %f3, %f6;
	add.s64 	%rd10, %rd6, %rd7;
	st.global.f32 	[%rd10], %f7;
$L__BB3_2:
	ret;

}
	// .globl	_Z23one_hot_encoding_kernelPfii
.visible .entry _Z23one_hot_encoding_kernelPfii(
	.param .u64 .ptr .align 1 _Z23one_hot_encoding_kernelPfii_param_0,
	.param .u32 _Z23one_hot_encoding_kernelPfii_param_1,
	.param .u32 _Z23one_hot_encoding_kernelPfii_param_2
)
{
	.reg .pred 	%p<3>;
	.reg .b32 	%r<7>;
	.reg .b32 	%f<2>;
	.reg .b64 	%rd<5>;

	ld.param.u64 	%rd1, [_Z23one_hot_encoding_kernelPfii_param_0];
	ld.param.u32 	%r2, [_Z23one_hot_encoding_kernelPfii_param_1];
	ld.param.u32 	%r3, [_Z23one_hot_encoding_kernelPfii_param_2];
	mov.u32 	%r4, %ctaid.x;
	mov.u32 	%r5, %ntid.x;
	mov.u32 	%r6, %tid.x;
	mad.lo.s32 	%r1, %r4, %r5, %r6;
	setp.ge.s32 	%p1, %r1, %r3;
	@%p1 bra 	$L__BB4_2;
	cvta.to.global.u64 	%rd2, %rd1;
	setp.eq.s32 	%p2, %r1, %r2;
	selp.f32 	%f1, 0f3F800000, 0f00000000, %p2;
	mul.wide.s32 	%rd3, %r1, 4;
	add.s64 	%rd4, %rd2, %rd3;
	st.global.f32 	[%rd4], %f1;
$L__BB4_2:
	ret;

}
	// .globl	_Z25cross_entropy_loss_kernelPfS_S_i
.visible .entry _Z25cross_entropy_loss_kernelPfS_S_i(
	.param .u64 .ptr .align 1 _Z25cross_entropy_loss_kernelPfS_S_i_param_0,
	.param .u64 .ptr .align 1 _Z25cross_entropy_loss_kernelPfS_S_i_param_1,
	.param .u64 .ptr .align 1 _Z25cross_entropy_loss_kernelPfS_S_i_param_2,
	.param .u32 _Z25cross_entropy_loss_kernelPfS_S_i_param_3
)
{
	.reg .pred 	%p<6>;
	.reg .b32 	%r<10>;
	.reg .b32 	%f<30>;
	.reg .b64 	%rd<13>;

	ld.param.u64 	%rd1, [_Z25cross_entropy_loss_kernelPfS_S_i_param_0];
	ld.param.u64 	%rd2, [_Z25cross_entropy_loss_kernelPfS_S_i_param_1];
	ld.param.u64 	%rd3, [_Z25cross_entropy_loss_kernelPfS_S_i_param_2];
	ld.param.u32 	%r2, [_Z25cross_entropy_loss_kernelPfS_S_i_param_3];
	mov.u32 	%r3, %ctaid.x;
	mov.u32 	%r4, %ntid.x;
	mov.u32 	%r5, %tid.x;
	mad.lo.s32 	%r1, %r3, %r4, %r5;
	setp.ge.s32 	%p1, %r1, %r2;
	@%p1 bra 	$L__BB5_4;
	cvta.to.global.u64 	%rd4, %rd2;
	mul.wide.s32 	%rd5, %r1, 4;
	add.s64 	%rd6, %rd4, %rd5;
	ld.global.f32 	%f1, [%rd6];
	setp.leu.f32 	%p2, %f1, 0f00000000;
	mov.f32 	%f29, 0f00000000;
	@%p2 bra 	$L__BB5_3;
	neg.f32 	%f5, %f1;
	cvta.to.global.u64 	%rd7, %rd1;
	add.s64 	%rd9, %rd7, %rd5;
	ld.global.f32 	%f6, [%rd9];
	add.f32 	%f7, %f6, 0f26901D7D;
	setp.lt.f32 	%p3, %f7, 0f00800000;
	mul.f32 	%f8, %f7, 0f4B000000;
	selp.f32 	%f9, %f8, %f7, %p3;
	selp.f32 	%f10, 0fC1B80000, 0f00000000, %p3;
	mov.b32 	%r6, %f9;
	add.s32 	%r7, %r6, -1059760811;
	and.b32  	%r8, %r7, -8388608;
	sub.s32 	%r9, %r6, %r8;
	mov.b32 	%f11, %r9;
	cvt.rn.f32.s32 	%f12, %r8;
	fma.rn.f32 	%f13, %f12, 0f34000000, %f10;
	add.f32 	%f14, %f11, 0fBF800000;
	fma.rn.f32 	%f15, %f14, 0fBE055027, 0f3E1039F6;
	fma.rn.f32 	%f16, %f15, %f14, 0fBDF8CDCC;
	fma.rn.f32 	%f17, %f16, %f14, 0f3E0F2955;
	fma.rn.f32 	%f18, %f17, %f14, 0fBE2AD8B9;
	fma.rn.f32 	%f19, %f18, %f14, 0f3E4CED0B;
	fma.rn.f32 	%f20, %f19, %f14, 0fBE7FFF22;
	fma.rn.f32 	%f21, %f20, %f14, 0f3EAAAA78;
	fma.rn.f32 	%f22, %f21, %f14, 0fBF000000;
	mul.f32 	%f23, %f14, %f22;
	fma.rn.f32 	%f24, %f23, %f14, %f14;
	fma.rn.f32 	%f25, %f13, 0f3F317218, %f24;
	setp.gt.u32 	%p4, %r6, 2139095039;
	fma.rn.f32 	%f26, %f9, 0f7F800000, 0f7F800000;
	selp.f32 	%f27, %f26, %f25, %p4;
	setp.eq.f32 	%p5, %f9, 0f00000000;
	selp.f32 	%f28, 0fFF800000, %f27, %p5;
	mul.f32 	%f29, %f28, %f5;
$L__BB5_3:
	cvta.to.global.u64 	%rd10, %rd3;
	add.s64 	%rd12, %rd10, %rd5;
	st.global.f32 	[%rd12], %f29;
$L__BB5_4:
	ret;

}
	// .globl	_Z34backward_cross_entropy_loss_kernelPfS_S_S_i
.visible .entry _Z34backward_cross_entropy_loss_kernelPfS_S_S_i(
	.param .u64 .ptr .align 1 _Z34backward_cross_entropy_loss_kernelPfS_S_S_i_param_0,
	.param .u64 .ptr .align 1 _Z34backward_cross_entropy_loss_kernelPfS_S_S_i_param_1,
	.param .u64 .ptr .align 1 _Z34backward_cross_entropy_loss_kernelPfS_S_S_i_param_2,
	.param .u64 .ptr .align 1 _Z34backward_cross_entropy_loss_kernelPfS_S_S_i_param_3,
	.param .u32 _Z34backward_cross_entropy_loss_kernelPfS_S_S_i_param_4
)
{
	.reg .pred 	%p<2>;
	.reg .b32 	%r<6>;
	.reg .b32 	%f<6>;
	.reg .b64 	%rd<14>;

	ld.param.u64 	%rd1, [_Z34backward_cross_entropy_loss_kernelPfS_S_S_i_param_0];
	ld.param.u64 	%rd2, [_Z34backward_cross_entropy_loss_kernelPfS_S_S_i_param_1];
	ld.param.u64 	%rd3, [_Z34backward_cross_entropy_loss_kernelPfS_S_S_i_param_2];
	ld.param.u64 	%rd4, [_Z34backward_cross_entropy_loss_kernelPfS_S_S_i_param_3];
	ld.param.u32 	%r2, [_Z34backward_cross_entropy_loss_kernelPfS_S_S_i_param_4];
	mov.u32 	%r3, %ctaid.x;
	mov.u32 	%r4, %ntid.x;
	mov.u32 	%r5, %tid.x;
	mad.lo.s32 	%r1, %r3, %r4, %r5;
	setp.ge.s32 	%p1, %r1, %r2;
	@%p1 bra 	$L__BB6_2;
	cvta.to.global.u64 	%rd5, %rd1;
	cvta.to.global.u64 	%rd6, %rd2;
	cvta.to.global.u64 	%rd7, %rd3;
	cvta.to.global.u64 	%rd8, %rd4;
	mul.wide.s32 	%rd9, %r1, 4;
	add.s64 	%rd10, %rd5, %rd9;
	ld.global.f32 	%f1, [%rd10];
	add.s64 	%rd11, %rd6, %rd9;
	ld.global.f32 	%f2, [%rd11];
	sub.f32 	%f3, %f1, %f2;
	add.s64 	%rd12, %rd7, %rd9;
	ld.global.f32 	%f4, [%rd12];
	mul.f32 	%f5, %f3, %f4;
	add.s64 	%rd13, %rd8, %rd9;
	st.global.f32 	[%rd13], %f5;
$L__BB6_2:
	ret;

}
	// .globl	_Z41backward_cross_entropy_loss_kernel_simplePfS_S_i
.visible .entry _Z41backward_cross_entropy_loss_kernel_simplePfS_S_i(
	.param .u64 .ptr .align 1 _Z41backward_cross_entropy_loss_kernel_simplePfS_S_i_param_0,
	.param .u64 .ptr .align 1 _Z41backward_cross_entropy_loss_kernel_simplePfS_S_i_param_1,
	.param .u64 .ptr .align 1 _Z41backward_cross_entropy_loss_kernel_simplePfS_S_i_param_2,
	.param .u32 _Z41backward_cross_entropy_loss_kernel_simplePfS_S_i_param_3
)
{
	.reg .pred 	%p<2>;
	.reg .b32 	%r<6>;
	.reg .b32 	%f<4>;
	.reg .b64 	%rd<11>;

	ld.param.u64 	%rd1, [_Z41backward_cross_entropy_loss_kernel_simplePfS_S_i_param_0];
	ld.param.u64 	%rd2, [_Z41backward_cross_entropy_loss_kernel_simplePfS_S_i_param_1];
	ld.param.u64 	%rd3, [_Z41backward_cross_entropy_loss_kernel_simplePfS_S_i_param_2];
	ld.param.u32 	%r2, [_Z41backward_cross_entropy_loss_kernel_simplePfS_S_i_param_3];
	mov.u32 	%r3, %ctaid.x;
	mov.u32 	%r4, %ntid.x;
	mov.u32 	%r5, %tid.x;
	mad.lo.s32 	%r1, %r3, %r4, %r5;
	setp.ge.s32 	%p1, %r1, %r2;
	@%p1 bra 	$L__BB7_2;
	cvta.to.global.u64 	%rd4, %rd1;
	cvta.to.global.u64 	%rd5, %rd2;
	cvta.to.global.u64 	%rd6, %rd3;
	mul.wide.s32 	%rd7, %r1, 4;
	add.s64 	%rd8, %rd4, %rd7;
	ld.global.f32 	%f1, [%rd8];
	add.s64 	%rd9, %rd5, %rd7;
	ld.global.f32 	%f2, [%rd9];
	sub.f32 	%f3, %f1, %f2;
	add.s64 	%rd10, %rd6, %rd7;
	st.global.f32 	[%rd10], %f3;
$L__BB7_2:
	ret;

}


// ===== COMPILED SASS (sm_100) =====

	.target	sm_100

	.elftype	@"ET_EXEC"


//--------------------- .note.nv.tkinfo           --------------------------
	.section	.note.nv.tkinfo,"",@"SHT_NOTE"
	.sectionflags	@"SHF_NOTE_NV_TKINFO"
	.tkinfo
        /*0018*/ 	.word	0x00000002
        /*0030*/ 	.string	""
        /*0030*/ 	.string	"ptxas"
        /*0030*/ 	.string	"Cuda compilation tools, release 13.0, V13.0.88"
        /*0030*/ 	.string	"Build cuda_13.0.r13.0/compiler.36424714_0"
        /*0030*/ 	.string	"-arch sm_100 -m 64 "



//--------------------- .note.nv.cuinfo           --------------------------
	.section	.note.nv.cuinfo,"",@"SHT_NOTE"
	.sectionflags	@"SHF_NOTE_NV_CUINFO"
        /*0018*/ 	.short	0x0002
        /*001a*/ 	.short	0x0064
        /*001c*/ 	.short	0x0082
	.zero		2


//--------------------- .nv.info                  --------------------------
	.section	.nv.info,"",@"SHT_CUDA_INFO"
	.align	4


	//----- nvinfo : EIATTR_REGCOUNT
	.align		4
        /*0000*/ 	.byte	0x04, 0x2f
        /*0002*/ 	.short	(.L_1 - .L_0)
	.align		4
.L_0:
        /*0004*/ 	.word	index@(_Z17reduce_sum_kernelPfS_i)
        /*0008*/ 	.word	0x0000000a


	//----- nvinfo : EIATTR_FRAME_SIZE
	.align		4
.L_1:
        /*000c*/ 	.byte	0x04, 0x11
        /*000e*/ 	.short	(.L_3 - .L_2)
	.align		4
.L_2:
        /*0010*/ 	.word	index@(_Z17reduce_sum_kernelPfS_i)
        /*0014*/ 	.word	0x00000000


	//----- nvinfo : EIATTR_REGCOUNT
	.align		4
.L_3:
        /*0018*/ 	.byte	0x04, 0x2f
        /*001a*/ 	.short	(.L_5 - .L_4)
	.align		4
.L_4:
        /*001c*/ 	.word	index@(_Z15mse_loss_kernelPfS_S_i)
        /*0020*/ 	.word	0x0000000c


	//----- nvinfo : EIATTR_FRAME_SIZE
	.align		4
.L_5:
        /*0024*/ 	.byte	0x04, 0x11
        /*0026*/ 	.short	(.L_7 - .L_6)
	.align		4
.L_6:
        /*0028*/ 	.word	index@(_Z15mse_loss_kernelPfS_S_i)
        /*002c*/ 	.word	0x00000000


	//----- nvinfo : EIATTR_REGCOUNT
	.align		4
.L_7:
        /*0030*/ 	.byte	0x04, 0x2f
        /*0032*/ 	.short	(.L_9 - .L_8)
	.align		4
.L_8:
        /*0034*/ 	.word	index@(_Z24backward_mse_loss_kernelPfS_S_S_i)
        /*0038*/ 	.word	0x0000000e


	//----- nvinfo : EIATTR_FRAME_SIZE
	.align		4
.L_9:
        /*003c*/ 	.byte	0x04, 0x11
        /*003e*/ 	.short	(.L_11 - .L_10)
	.align		4
.L_10:
        /*0040*/ 	.word	index@($__internal_1_$__cuda_sm3x_div_rn_noftz_f32_slowpath)
        /*0044*/ 	.word	0x00000000


	//----- nvinfo : EIATTR_FRAME_SIZE
	.align		4
.L_11:
        /*0048*/ 	.byte	0x04, 0x11
        /*004a*/ 	.short	(.L_13 - .L_12)
	.align		4
.L_12:
        /*004c*/ 	.word	index@(_Z24backward_mse_loss_kernelPfS_S_S_i)
        /*0050*/ 	.word	0x00000000


	//----- nvinfo : EIATTR_REGCOUNT
	.align		4
.L_13:
        /*0054*/ 	.byte	0x04, 0x2f
        /*0056*/ 	.short	(.L_15 - .L_14)
	.align		4
.L_14:
        /*0058*/ 	.word	index@(_Z31backward_mse_loss_kernel_simplePfS_S_i)
        /*005c*/ 	.word	0x0000000e


	//----- nvinfo : EIATTR_FRAME_SIZE
	.align		4
.L_15:
        /*0060*/ 	.byte	0x04, 0x11
        /*0062*/ 	.short	(.L_17 - .L_16)
	.align		4
.L_16:
        /*0064*/ 	.word	index@($__internal_0_$__cuda_sm3x_div_rn_noftz_f32_slowpath)
        /*0068*/ 	.word	0x00000000


	//----- nvinfo : EIATTR_FRAME_SIZE
	.align		4
.L_17:
        /*006c*/ 	.byte	0x04, 0x11
        /*006e*/ 	.short	(.L_19 - .L_18)
	.align		4
.L_18:
        /*0070*/ 	.word	index@(_Z31backward_mse_loss_kernel_simplePfS_S_i)
        /*0074*/ 	.word	0x00000000


	//----- nvinfo : EIATTR_REGCOUNT
	.align		4
.L_19:
        /*0078*/ 	.byte	0x04, 0x2f
        /*007a*/ 	.short	(.L_21 - .L_20)
	.align		4
.L_20:
        /*007c*/ 	.word	index@(_Z23one_hot_encoding_kernelPfii)
        /*0080*/ 	.word	0x00000008


	//----- nvinfo : EIATTR_FRAME_SIZE
	.align		4
.L_21:
        /*0084*/ 	.byte	0x04, 0x11
        /*0086*/ 	.short	(.L_23 - .L_22)
	.align		4
.L_22:
        /*0088*/ 	.word	index@(_Z23one_hot_encoding_kernelPfii)
        /*008c*/ 	.word	0x00000000


	//----- nvinfo : EIATTR_REGCOUNT
	.align		4
.L_23:
        /*0090*/ 	.byte	0x04, 0x2f
        /*0092*/ 	.short	(.L_25 - .L_24)
	.align		4
.L_24:
        /*0094*/ 	.word	index@(_Z25cross_entropy_loss_kernelPfS_S_i)
        /*0098*/ 	.word	0x0000000c


	//----- nvinfo : EIATTR_FRAME_SIZE
	.align		4
.L_25:
        /*009c*/ 	.byte	0x04, 0x11
        /*009e*/ 	.short	(.L_27 - .L_26)
	.align		4
.L_26:
        /*00a0*/ 	.word	index@(_Z25cross_entropy_loss_kernelPfS_S_i)
        /*00a4*/ 	.word	0x00000000


	//----- nvinfo : EIATTR_REGCOUNT
	.align		4
.L_27:
        /*00a8*/ 	.byte	0x04, 0x2f
        /*00aa*/ 	.short	(.L_29 - .L_28)
	.align		4
.L_28:
        /*00ac*/ 	.word	index@(_Z34backward_cross_entropy_loss_kernelPfS_S_S_i)
        /*00b0*/ 	.word	0x0000000e


	//----- nvinfo : EIATTR_FRAME_SIZE
	.align		4
.L_29:
        /*00b4*/ 	.byte	0x04, 0x11
        /*00b6*/ 	.short	(.L_31 - .L_30)
	.align		4
.L_30:
        /*00b8*/ 	.word	index@(_Z34backward_cross_entropy_loss_kernelPfS_S_S_i)
        /*00bc*/ 	.word	0x00000000


	//----- nvinfo : EIATTR_REGCOUNT
	.align		4
.L_31:
        /*00c0*/ 	.byte	0x04, 0x2f
        /*00c2*/ 	.short	(.L_33 - .L_32)
	.align		4
.L_32:
        /*00c4*/ 	.word	index@(_Z41backward_cross_entropy_loss_kernel_simplePfS_S_i)
        /*00c8*/ 	.word	0x0000000c


	//----- nvinfo : EIATTR_FRAME_SIZE
	.align		4
.L_33:
        /*00cc*/ 	.byte	0x04, 0x11
        /*00ce*/ 	.short	(.L_35 - .L_34)
	.align		4
.L_34:
        /*00d0*/ 	.word	index@(_Z41backward_cross_entropy_loss_kernel_simplePfS_S_i)
        /*00d4*/ 	.word	0x00000000


	//----- nvinfo : EIATTR_MIN_STACK_SIZE
	.align		4
.L_35:
        /*00d8*/ 	.byte	0x04, 0x12
        /*00da*/ 	.short	(.L_37 - .L_36)
	.align		4
.L_36:
        /*00dc*/ 	.word	index@(_Z41backward_cross_entropy_loss_kernel_simplePfS_S_i)
        /*00e0*/ 	.word	0x00000000


	//----- nvinfo : EIATTR_MIN_STACK_SIZE
	.align		4
.L_37:
        /*00e4*/ 	.byte	0x04, 0x12
        /*00e6*/ 	.short	(.L_39 - .L_38)
	.align		4
.L_38:
        /*00e8*/ 	.word	index@(_Z34backward_cross_entropy_loss_kernelPfS_S_S_i)
        /*00ec*/ 	.word	0x00000000


	//----- nvinfo : EIATTR_MIN_STACK_SIZE
	.align		4
.L_39:
        /*00f0*/ 	.byte	0x04, 0x12
        /*00f2*/ 	.short	(.L_41 - .L_40)
	.align		4
.L_40:
        /*00f4*/ 	.word	index@(_Z25cross_entropy_loss_kernelPfS_S_i)
        /*00f8*/ 	.word	0x00000000


	//----- nvinfo : EIATTR_MIN_STACK_SIZE
	.align		4
.L_41:
        /*00fc*/ 	.byte	0x04, 0x12
        /*00fe*/ 	.short	(.L_43 - .L_42)
	.align		4
.L_42:
        /*0100*/ 	.word	index@(_Z23one_hot_encoding_kernelPfii)
        /*0104*/ 	.word	0x00000000


	//----- nvinfo : EIATTR_MIN_STACK_SIZE
	.align		4
.L_43:
        /*0108*/ 	.byte	0x04, 0x12
        /*010a*/ 	.short	(.L_45 - .L_44)
	.align		4
.L_44:
        /*010c*/ 	.word	index@(_Z31backward_mse_loss_kernel_simplePfS_S_i)
        /*0110*/ 	.word	0x00000000


	//----- nvinfo : EIATTR_MIN_STACK_SIZE
	.align		4
.L_45:
        /*0114*/ 	.byte	0x04, 0x12
        /*0116*/ 	.short	(.L_47 - .L_46)
	.align		4
.L_46:
        /*0118*/ 	.word	index@(_Z24backward_mse_loss_kernelPfS_S_S_i)
        /*011c*/ 	.word	0x00000000


	//----- nvinfo : EIATTR_MIN_STACK_SIZE
	.align		4
.L_47:
        /*0120*/ 	.byte	0x04, 0x12
        /*0122*/ 	.short	(.L_49 - .L_48)
	.align		4
.L_48:
        /*0124*/ 	.word	index@(_Z15mse_loss_kernelPfS_S_i)
        /*0128*/ 	.word	0x00000000


	//----- nvinfo : EIATTR_MIN_STACK_SIZE
	.align		4
.L_49:
        /*012c*/ 	.byte	0x04, 0x12
        /*012e*/ 	.short	(.L_51 - .L_50)
	.align		4
.L_50:
        /*0130*/ 	.word	index@(_Z17reduce_sum_kernelPfS_i)
        /*0134*/ 	.word	0x00000000
.L_51:


//--------------------- .nv.compat                --------------------------
	.section	.nv.compat,"",@"SHT_CUDA_COMPAT_INFO"
	.align	4
        /*0000*/ 	.byte	0x02, 0x09, 0x00, 0x00, 0x02, 0x02, 0x01, 0x00, 0x02, 0x05, 0x05, 0x00, 0x03, 0x07, 0x01, 0x01
        /*0010*/ 	.byte	0x02, 0x03, 0x00, 0x00, 0x02, 0x06, 0x01, 0x00, 0x04, 0x0b, 0x08, 0x00, 0x01, 0x00, 0x00, 0x00
        /*0020*/ 	.byte	0x00, 0x00, 0x00, 0x00


//--------------------- .nv.info._Z41backward_cross_entropy_loss_kernel_simplePfS_S_i --------------------------
	.section	.nv.info._Z41backward_cross_entropy_loss_kernel_simplePfS_S_i,"",@"SHT_CUDA_INFO"
	.sectionflags	@""
	.align	4


	//----- nvinfo : EIATTR_CUDA_API_VERSION
	.align		4
        /*0000*/ 	.byte	0x04, 0x37
        /*0002*/ 	.short	(.L_53 - .L_52)
.L_52:
        /*0004*/ 	.word	0x00000082


	//----- nvinfo : EIATTR_KPARAM_INFO
	.align		4
.L_53:
        /*0008*/ 	.byte	0x04, 0x17
        /*000a*/ 	.short	(.L_55 - .L_54)
.L_54:
        /*000c*/ 	.word	0x00000000
        /*0010*/ 	.short	0x0003
        /*0012*/ 	.short	0x0018
        /*0014*/ 	.byte	0x00, 0xf0, 0x11, 0x00


	//----- nvinfo : EIATTR_KPARAM_INFO
	.align		4
.L_55:
        /*0018*/ 	.byte	0x04, 0x17
        /*001a*/ 	.short	(.L_57 - .L_56)
.L_56:
        /*001c*/ 	.word	0x00000000
        /*0020*/ 	.short	0x0002
        /*0022*/ 	.short	0x0010
        /*0024*/ 	.byte	0x00, 0xf5, 0x21, 0x00


	//----- nvinfo : EIATTR_KPARAM_INFO
	.align		4
.L_57:
        /*0028*/ 	.byte	0x04, 0x17
        /*002a*/ 	.short	(.L_59 - .L_58)
.L_58:
        /*002c*/ 	.word	0x00000000
        /*0030*/ 	.short	0x0001
        /*0032*/ 	.short	0x0008
        /*0034*/ 	.byte	0x00, 0xf5, 0x21, 0x00


	//----- nvinfo : EIATTR_KPARAM_INFO
	.align		4
.L_59:
        /*0038*/ 	.byte	0x04, 0x17
        /*003a*/ 	.short	(.L_61 - .L_60)
.L_60:
        /*003c*/ 	.word	0x00000000
        /*0040*/ 	.short	0x0000
        /*0042*/ 	.short	0x0000
        /*0044*/ 	.byte	0x00, 0xf5, 0x21, 0x00


	//----- nvinfo : EIATTR_SPARSE_MMA_MASK
	.align		4
.L_61:
        /*0048*/ 	.byte	0x03, 0x50
        /*004a*/ 	.short	0x0000


	//----- nvinfo : EIATTR_MAXREG_COUNT
	.align		4
        /*004c*/ 	.byte	0x03, 0x1b
        /*004e*/ 	.short	0x00ff


	//----- nvinfo : EIATTR_MERCURY_ISA_VERSION
	.align		4
        /*0050*/ 	.byte	0x03, 0x5f
        /*0052*/ 	.short	0x0101


	//----- nvinfo : EIATTR_VRC_CTA_INIT_COUNT
	.align		4
        /*0054*/ 	.byte	0x02, 0x4a
	.zero		1
	.zero		1


	//----- nvinfo : EIATTR_EXIT_INSTR_OFFSETS
	.align		4
        /*0058*/ 	.byte	0x04, 0x1c
        /*005a*/ 	.short	(.L_63 - .L_62)


	//   ....[0]....
.L_62:
        /*005c*/ 	.word	0x00000070


	//   ....[1]....
        /*0060*/ 	.word	0x00000130


	//----- nvinfo : EIATTR_CBANK_PARAM_SIZE
	.align		4
.L_63:
        /*0064*/ 	.byte	0x03, 0x19
        /*0066*/ 	.short	0x001c


	//----- nvinfo : EIATTR_PARAM_CBANK
	.align		4
        /*0068*/ 	.byte	0x04, 0x0a
        /*006a*/ 	.short	(.L_65 - .L_64)
	.align		4
.L_64:
        /*006c*/ 	.word	index@(.nv.constant0._Z41backward_cross_entropy_loss_kernel_simplePfS_S_i)
        /*0070*/ 	.short	0x0380
        /*0072*/ 	.short	0x001c


	//----- nvinfo : EIATTR_SW_WAR
	.align		4
.L_65:
        /*0074*/ 	.byte	0x04, 0x36
        /*0076*/ 	.short	(.L_67 - .L_66)
.L_66:
        /*0078*/ 	.word	0x00000008
.L_67:


//--------------------- .nv.info._Z34backward_cross_entropy_loss_kernelPfS_S_S_i --------------------------
	.section	.nv.info._Z34backward_cross_entropy_loss_kernelPfS_S_S_i,"",@"SHT_CUDA_INFO"
	.sectionflags	@""
	.align	4


	//----- nvinfo : EIATTR_CUDA_API_VERSION
	.align		4
        /*0000*/ 	.byte	0x04, 0x37
        /*0002*/ 	.short	(.L_69 - .L_68)
.L_68:
        /*0004*/ 	.word	0x00000082


	//----- nvinfo : EIATTR_KPARAM_INFO
	.align		4
.L_69:
        /*0008*/ 	.byte	0x04, 0x17
        /*000a*/ 	.short	(.L_71 - .L_70)
.L_70:
        /*000c*/ 	.word	0x00000000
        /*0010*/ 	.short	0x0004
        /*0012*/ 	.short	0x0020
        /*0014*/ 	.byte	0x00, 0xf0, 0x11, 0x00


	//----- nvinfo : EIATTR_KPARAM_INFO
	.align		4
.L_71:
        /*0018*/ 	.byte	0x04, 0x17
        /*001a*/ 	.short	(.L_73 - .L_72)
.L_72:
        /*001c*/ 	.word	0x00000000
        /*0020*/ 	.short	0x0003
        /*0022*/ 	.short	0x0018
        /*0024*/ 	.byte	0x00, 0xf5, 0x21, 0x00


	//----- nvinfo : EIATTR_KPARAM_INFO
	.align		4
.L_73:
        /*0028*/ 	.byte	0x04, 0x17
        /*002a*/ 	.short	(.L_75 - .L_74)
.L_74:
        /*002c*/ 	.word	0x00000000
        /*0030*/ 	.short	0x0002
        /*0032*/ 	.short	0x0010
        /*0034*/ 	.byte	0x00, 0xf5, 0x21, 0x00


	//----- nvinfo : EIATTR_KPARAM_INFO
	.align		4
.L_75:
        /*0038*/ 	.byte	0x04, 0x17
        /*003a*/ 	.short	(.L_77 - .L_76)
.L_76:
        /*003c*/ 	.word	0x00000000
        /*0040*/ 	.short	0x0001
        /*0042*/ 	.short	0x0008
        /*0044*/ 	.byte	0x00, 0xf5, 0x21, 0x00


	//----- nvinfo : EIATTR_KPARAM_INFO
	.align		4
.L_77:
        /*0048*/ 	.byte	0x04, 0x17
        /*004a*/ 	.short	(.L_79 - .L_78)
.L_78:
        /*004c*/ 	.word	0x00000000
        /*0050*/ 	.short	0x0000
        /*0052*/ 	.short	0x0000
        /*0054*/ 	.byte	0x00, 0xf5, 0x21, 0x00


	//----- nvinfo : EIATTR_SPARSE_MMA_MASK
	.align		4
.L_79:
        /*0058*/ 	.byte	0x03, 0x50
        /*005a*/ 	.short	0x0000


	//----- nvinfo : EIATTR_MAXREG_COUNT
	.align		4
        /*005c*/ 	.byte	0x03, 0x1b
        /*005e*/ 	.short	0x00ff


	//----- nvinfo : EIATTR_MERCURY_ISA_VERSION
	.align		4
        /*0060*/ 	.byte	0x03, 0x5f
        /*0062*/ 	.short	0x0101


	//----- nvinfo : EIATTR_VRC_CTA_INIT_COUNT
	.align		4
        /*0064*/ 	.byte	0x02, 0x4a
	.zero		1
	.zero		1


	//----- nvinfo : EIATTR_EXIT_INSTR_OFFSETS
	.align		4
        /*0068*/ 	.byte	0x04, 0x1c
        /*006a*/ 	.short	(.L_81 - .L_80)


	//   ....[0]....
.L_80:
        /*006c*/ 	.word	0x00000070


	//   ....[1]....
        /*0070*/ 	.word	0x00000170


	//----- nvinfo : EIATTR_CBANK_PARAM_SIZE
	.align		4
.L_81:
        /*0074*/ 	.byte	0x03, 0x19
        /*0076*/ 	.short	0x0024


	//----- nvinfo : EIATTR_PARAM_CBANK
	.align		4
        /*0078*/ 	.byte	0x04, 0x0a
        /*007a*/ 	.short	(.L_83 - .L_82)
	.align		4
.L_82:
        /*007c*/ 	.word	index@(.nv.constant0._Z34backward_cross_entropy_loss_kernelPfS_S_S_i)
        /*0080*/ 	.short	0x0380
        /*0082*/ 	.short	0x0024


	//----- nvinfo : EIATTR_SW_WAR
	.align		4
.L_83:
        /*0084*/ 	.byte	0x04, 0x36
        /*0086*/ 	.short	(.L_85 - .L_84)
.L_84:
        /*0088*/ 	.word	0x00000008
.L_85:


//--------------------- .nv.info._Z25cross_entropy_loss_kernelPfS_S_i --------------------------
	.section	.nv.info._Z25cross_entropy_loss_kernelPfS_S_i,"",@"SHT_CUDA_INFO"
	.sectionflags	@""
	.align	4


	//----- nvinfo : EIATTR_CUDA_API_VERSION
	.align		4
        /*0000*/ 	.byte	0x04, 0x37
        /*0002*/ 	.short	(.L_87 - .L_86)
.L_86:
        /*0004*/ 	.word	0x00000082


	//----- nvinfo : EIATTR_KPARAM_INFO
	.align		4
.L_87:
        /*0008*/ 	.byte	0x04, 0x17
        /*000a*/ 	.short	(.L_89 - .L_88)
.L_88:
        /*000c*/ 	.word	0x00000000
        /*0010*/ 	.short	0x0003
        /*0012*/ 	.short	0x0018
        /*0014*/ 	.byte	0x00, 0xf0, 0x11, 0x00


	//----- nvinfo : EIATTR_KPARAM_INFO
	.align		4
.L_89:
        /*0018*/ 	.byte	0x04, 0x17
        /*001a*/ 	.short	(.L_91 - .L_90)
.L_90:
        /*001c*/ 	.word	0x00000000
        /*0020*/ 	.short	0x0002
        /*0022*/ 	.short	0x0010
        /*0024*/ 	.byte	0x00, 0xf5, 0x21, 0x00


	//----- nvinfo : EIATTR_KPARAM_INFO
	.align		4
.L_91:
        /*0028*/ 	.byte	0x04, 0x17
        /*002a*/ 	.short	(.L_93 - .L_92)
.L_92:
        /*002c*/ 	.word	0x00000000
        /*0030*/ 	.short	0x0001
        /*0032*/ 	.short	0x0008
        /*0034*/ 	.byte	0x00, 0xf5, 0x21, 0x00


	//----- nvinfo : EIATTR_KPARAM_INFO
	.align		4
.L_93:
        /*0038*/ 	.byte	0x04, 0x17
        /*003a*/ 	.short	(.L_95 - .L_94)
.L_94:
        /*003c*/ 	.word	0x00000000
        /*0040*/ 	.short	0x0000
        /*0042*/ 	.short	0x0000
        /*0044*/ 	.byte	0x00, 0xf5, 0x21, 0x00


	//----- nvinfo : EIATTR_SPARSE_MMA_MASK
	.align		4
.L_95:
        /*0048*/ 	.byte	0x03, 0x50
        /*004a*/ 	.short	0x0000


	//----- nvinfo : EIATTR_MAXREG_COUNT
	.align		4
        /*004c*/ 	.byte	0x03, 0x1b
        /*004e*/ 	.short	0x00ff


	//----- nvinfo : EIATTR_MERCURY_ISA_VERSION
	.align		4
        /*0050*/ 	.byte	0x03, 0x5f
        /*0052*/ 	.short	0x0101


	//----- nvinfo : EIATTR_VRC_CTA_INIT_COUNT
	.align		4
        /*0054*/ 	.byte	0x02, 0x4a
	.zero		1
	.zero		1


	//----- nvinfo : EIATTR_EXIT_INSTR_OFFSETS
	.align		4
        /*0058*/ 	.byte	0x04, 0x1c
        /*005a*/ 	.short	(.L_97 - .L_96)


	//   ....[0]....
.L_96:
        /*005c*/ 	.word	0x00000070


	//   ....[1]....
        /*0060*/ 	.word	0x00000330


	//----- nvinfo : EIATTR_CRS_STACK_SIZE
	.align		4
.L_97:
        /*0064*/ 	.byte	0x04, 0x1e
        /*0066*/ 	.short	(.L_99 - .L_98)
.L_98:
        /*0068*/ 	.word	0x00000000


	//----- nvinfo : EIATTR_CBANK_PARAM_SIZE
	.align		4
.L_99:
        /*006c*/ 	.byte	0x03, 0x19
        /*006e*/ 	.short	0x001c


	//----- nvinfo : EIATTR_PARAM_CBANK
	.align		4
        /*0070*/ 	.byte	0x04, 0x0a
        /*0072*/ 	.short	(.L_101 - .L_100)
	.align		4
.L_100:
        /*0074*/ 	.word	index@(.nv.constant0._Z25cross_entropy_loss_kernelPfS_S_i)
        /*0078*/ 	.short	0x0380
        /*007a*/ 	.short	0x001c


	//----- nvinfo : EIATTR_SW_WAR
	.align		4
.L_101:
        /*007c*/ 	.byte	0x04, 0x36
        /*007e*/ 	.short	(.L_103 - .L_102)
.L_102:
        /*0080*/ 	.word	0x00000008
.L_103:


//--------------------- .nv.info._Z23one_hot_encoding_kernelPfii --------------------------
	.section	.nv.info._Z23one_hot_encoding_kernelPfii,"",@"SHT_CUDA_INFO"
	.sectionflags	@""
	.align	4


	//----- nvinfo : EIATTR_CUDA_API_VERSION
	.align		4
        /*0000*/ 	.byte	0x04, 0x37
        /*0002*/ 	.short	(.L_105 - .L_104)
.L_104:
        /*0004*/ 	.word	0x00000082


	//----- nvinfo : EIATTR_KPARAM_INFO
	.align		4
.L_105:
        /*0008*/ 	.byte	0x04, 0x17
        /*000a*/ 	.short	(.L_107 - .L_106)
.L_106:
        /*000c*/ 	.word	0x00000000
        /*0010*/ 	.short	0x0002
        /*0012*/ 	.short	0x000c
        /*0014*/ 	.byte	0x00, 0xf0, 0x11, 0x00


	//----- nvinfo : EIATTR_KPARAM_INFO
	.align		4
.L_107:
        /*0018*/ 	.byte	0x04, 0x17
        /*001a*/ 	.short	(.L_109 - .L_108)
.L_108:
        /*001c*/ 	.word	0x00000000
        /*0020*/ 	.short	0x0001
        /*0022*/ 	.short	0x0008
        /*0024*/ 	.byte	0x00, 0xf0, 0x11, 0x00


	//----- nvinfo : EIATTR_KPARAM_INFO
	.align		4
.L_109:
        /*0028*/ 	.byte	0x04, 0x17
        /*002a*/ 	.short	(.L_111 - .L_110)
.L_110:
        /*002c*/ 	.word	0x00000000
        /*0030*/ 	.short	0x0000
        /*0032*/ 	.short	0x0000
        /*0034*/ 	.byte	0x00, 0xf5, 0x21, 0x00


	//----- nvinfo : EIATTR_SPARSE_MMA_MASK
	.align		4
.L_111:
        /*0038*/ 	.byte	0x03, 0x50
        /*003a*/ 	.short	0x0000


	//----- nvinfo : EIATTR_MAXREG_COUNT
	.align		4
        /*003c*/ 	.byte	0x03, 0x1b
        /*003e*/ 	.short	0x00ff


	//----- nvinfo : EIATTR_MERCURY_ISA_VERSION
	.align		4
        /*0040*/ 	.byte	0x03, 0x5f
        /*0042*/ 	.short	0x0101


	//----- nvinfo : EIATTR_VRC_CTA_INIT_COUNT
	.align		4
        /*0044*/ 	.byte	0x02, 0x4a
	.zero		1
	.zero		1


	//----- nvinfo : EIATTR_EXIT_INSTR_OFFSETS
	.align		4
        /*0048*/ 	.byte	0x04, 0x1c
        /*004a*/ 	.short	(.L_113 - .L_112)


	//   ....[0]....
.L_112:
        /*004c*/ 	.word	0x00000070


	//   ....[1]....
        /*0050*/ 	.word	0x000000f0


	//----- nvinfo : EIATTR_CBANK_PARAM_SIZE
	.align		4
.L_113:
        /*0054*/ 	.byte	0x03, 0x19
        /*0056*/ 	.short	0x0010


	//----- nvinfo : EIATTR_PARAM_CBANK
	.align		4
        /*0058*/ 	.byte	0x04, 0x0a
        /*005a*/ 	.short	(.L_115 - .L_114)
	.align		4
.L_114:
        /*005c*/ 	.word	index@(.nv.constant0._Z23one_hot_encoding_kernelPfii)
        /*0060*/ 	.short	0x0380
        /*0062*/ 	.short	0x0010


	//----- nvinfo : EIATTR_SW_WAR
	.align		4
.L_115:
        /*0064*/ 	.byte	0x04, 0x36
        /*0066*/ 	.short	(.L_117 - .L_116)
.L_116:
        /*0068*/ 	.word	0x00000008
.L_117:


//--------------------- .nv.info._Z31backward_mse_loss_kernel_simplePfS_S_i --------------------------
	.section	.nv.info._Z31backward_mse_loss_kernel_simplePfS_S_i,"",@"SHT_CUDA_INFO"
	.sectionflags	@""
	.align	4


	//----- nvinfo : EIATTR_CUDA_API_VERSION
	.align		4
        /*0000*/ 	.byte	0x04, 0x37
        /*0002*/ 	.short	(.L_119 - .L_118)
.L_118:
        /*0004*/ 	.word	0x00000082


	//----- nvinfo : EIATTR_KPARAM_INFO
	.align		4
.L_119:
        /*0008*/ 	.byte	0x04, 0x17
        /*000a*/ 	.short	(.L_121 - .L_120)
.L_120:
        /*000c*/ 	.word	0x00000000
        /*0010*/ 	.short	0x0003
        /*0012*/ 	.short	0x0018
        /*0014*/ 	.byte	0x00, 0xf0, 0x11, 0x00


	//----- nvinfo : EIATTR_KPARAM_INFO
	.align		4
.L_121:
        /*0018*/ 	.byte	0x04, 0x17
        /*001a*/ 	.short	(.L_123 - .L_122)
.L_122:
        /*001c*/ 	.word	0x00000000
        /*0020*/ 	.short	0x0002
        /*0022*/ 	.short	0x0010
        /*0024*/ 	.byte	0x00, 0xf5, 0x21, 0x00


	//----- nvinfo : EIATTR_KPARAM_INFO
	.align		4
.L_123:
        /*0028*/ 	.byte	0x04, 0x17
        /*002a*/ 	.short	(.L_125 - .L_124)
.L_124:
        /*002c*/ 	.word	0x00000000
        /*0030*/ 	.short	0x0001
        /*0032*/ 	.short	0x0008
        /*0034*/ 	.byte	0x00, 0xf5, 0x21, 0x00


	//----- nvinfo : EIATTR_KPARAM_INFO
	.align		4
.L_125:
        /*0038*/ 	.byte	0x04, 0x17
        /*003a*/ 	.short	(.L_127 - .L_126)
.L_126:
        /*003c*/ 	.word	0x00000000
        /*0040*/ 	.short	0x0000
        /*0042*/ 	.short	0x0000
        /*0044*/ 	.byte	0x00, 0xf5, 0x21, 0x00


	//----- nvinfo : EIATTR_SPARSE_MMA_MASK
	.align		4
.L_127:
        /*0048*/ 	.byte	0x03, 0x50
        /*004a*/ 	.short	0x0000


	//----- nvinfo : EIATTR_MAXREG_COUNT
	.align		4
        /*004c*/ 	.byte	0x03, 0x1b
        /*004e*/ 	.short	0x00ff


	//----- nvinfo : EIATTR_MERCURY_ISA_VERSION
	.align		4
        /*0050*/ 	.byte	0x03, 0x5f
        /*0052*/ 	.short	0x0101


	//----- nvinfo : EIATTR_VRC_CTA_INIT_COUNT
	.align		4
        /*0054*/ 	.byte	0x02, 0x4a
	.zero		1
	.zero		1


	//----- nvinfo : EIATTR_EXIT_INSTR_OFFSETS
	.align		4
        /*0058*/ 	.byte	0x04, 0x1c
        /*005a*/ 	.short	(.L_129 - .L_128)


	//   ....[0]....
.L_128:
        /*005c*/ 	.word	0x00000070


	//   ....[1]....
        /*0060*/ 	.word	0x00000220


	//----- nvinfo : EIATTR_CRS_STACK_SIZE
	.align		4
.L_129:
        /*0064*/ 	.byte	0x04, 0x1e
        /*0066*/ 	.short	(.L_131 - .L_130)
.L_130:
        /*0068*/ 	.word	0x00000000


	//----- nvinfo : EIATTR_CBANK_PARAM_SIZE
	.align		4
.L_131:
        /*006c*/ 	.byte	0x03, 0x19
        /*006e*/ 	.short	0x001c


	//----- nvinfo : EIATTR_PARAM_CBANK
	.align		4
        /*0070*/ 	.byte	0x04, 0x0a
        /*0072*/ 	.short	(.L_133 - .L_132)
	.align		4
.L_132:
        /*0074*/ 	.word	index@(.nv.constant0._Z31backward_mse_loss_kernel_simplePfS_S_i)
        /*0078*/ 	.short	0x0380
        /*007a*/ 	.short	0x001c


	//----- nvinfo : EIATTR_SW_WAR
	.align		4
.L_133:
        /*007c*/ 	.byte	0x04, 0x36
        /*007e*/ 	.short	(.L_135 - .L_134)
.L_134:
        /*0080*/ 	.word	0x00000008
.L_135:


//--------------------- .nv.info._Z24backward_mse_loss_kernelPfS_S_S_i --------------------------
	.section	.nv.info._Z24backward_mse_loss_kernelPfS_S_S_i,"",@"SHT_CUDA_INFO"
	.sectionflags	@""
	.align	4


	//----- nvinfo : EIATTR_CUDA_API_VERSION
	.align		4
        /*0000*/ 	.byte	0x04, 0x37
        /*0002*/ 	.short	(.L_137 - .L_136)
.L_136:
        /*0004*/ 	.word	0x00000082


	//----- nvinfo : EIATTR_KPARAM_INFO
	.align		4
.L_137:
        /*0008*/ 	.byte	0x04, 0x17
        /*000a*/ 	.short	(.L_139 - .L_138)
.L_138:
        /*000c*/ 	.word	0x00000000
        /*0010*/ 	.short	0x0004
        /*0012*/ 	.short	0x0020
        /*0014*/ 	.byte	0x00, 0xf0, 0x11, 0x00


	//----- nvinfo : EIATTR_KPARAM_INFO
	.align		4
.L_139:
        /*0018*/ 	.byte	0x04, 0x17
        /*001a*/ 	.short	(.L_141 - .L_140)
.L_140:
        /*001c*/ 	.word	0x00000000
        /*0020*/ 	.short	0x0003
        /*0022*/ 	.short	0x0018
        /*0024*/ 	.byte	0x00, 0xf5, 0x21, 0x00


	//----- nvinfo : EIATTR_KPARAM_INFO
	.align		4
.L_141:
        /*0028*/ 	.byte	0x04, 0x17
        /*002a*/ 	.short	(.L_143 - .L_142)
.L_142:
        /*002c*/ 	.word	0x00000000
        /*0030*/ 	.short	0x0002
        /*0032*/ 	.short	0x0010
        /*0034*/ 	.byte	0x00, 0xf5, 0x21, 0x00


	//----- nvinfo : EIATTR_KPARAM_INFO
	.align		4
.L_143:
        /*0038*/ 	.byte	0x04, 0x17
        /*003a*/ 	.short	(.L_145 - .L_144)
.L_144:
        /*003c*/ 	.word	0x00000000
        /*0040*/ 	.short	0x0001
        /*0042*/ 	.short	0x0008
        /*0044*/ 	.byte	0x00, 0xf5, 0x21, 0x00


	//----- nvinfo : EIATTR_KPARAM_INFO
	.align		4
.L_145:
        /*0048*/ 	.byte	0x04, 0x17
        /*004a*/ 	.short	(.L_147 - .L_146)
.L_146:
        /*004c*/ 	.word	0x00000000
        /*0050*/ 	.short	0x0000
        /*0052*/ 	.short	0x0000
        /*0054*/ 	.byte	0x00, 0xf5, 0x21, 0x00


	//----- nvinfo : EIATTR_SPARSE_MMA_MASK
	.align		4
.L_147:
        /*0058*/ 	.byte	0x03, 0x50
        /*005a*/ 	.short	0x0000


	//----- nvinfo : EIATTR_MAXREG_COUNT
	.align		4
        /*005c*/ 	.byte	0x03, 0x1b
        /*005e*/ 	.short	0x00ff


	//----- nvinfo : EIATTR_MERCURY_ISA_VERSION
	.align		4
        /*0060*/ 	.byte	0x03, 0x5f
        /*0062*/ 	.short	0x0101


	//----- nvinfo : EIATTR_VRC_CTA_INIT_COUNT
	.align		4
        /*0064*/ 	.byte	0x02, 0x4a
	.zero		1
	.zero		1


	//----- nvinfo : EIATTR_EXIT_INSTR_OFFSETS
	.align		4
        /*0068*/ 	.byte	0x04, 0x1c
        /*006a*/ 	.short	(.L_149 - .L_148)


	//   ....[0]....
.L_148:
        /*006c*/ 	.word	0x00000070


	//   ....[1]....
        /*0070*/ 	.word	0x00000260


	//----- nvinfo : EIATTR_CRS_STACK_SIZE
	.align		4
.L_149:
        /*0074*/ 	.byte	0x04, 0x1e
        /*0076*/ 	.short	(.L_151 - .L_150)
.L_150:
        /*0078*/ 	.word	0x00000000


	//----- nvinfo : EIATTR_CBANK_PARAM_SIZE
	.align		4
.L_151:
        /*007c*/ 	.byte	0x03, 0x19
        /*007e*/ 	.short	0x0024


	//----- nvinfo : EIATTR_PARAM_CBANK
	.align		4
        /*0080*/ 	.byte	0x04, 0x0a
        /*0082*/ 	.short	(.L_153 - .L_152)
	.align		4
.L_152:
        /*0084*/ 	.word	index@(.nv.constant0._Z24backward_mse_loss_kernelPfS_S_S_i)
        /*0088*/ 	.short	0x0380
        /*008a*/ 	.short	0x0024


	//----- nvinfo : EIATTR_SW_WAR
	.align		4
.L_153:
        /*008c*/ 	.byte	0x04, 0x36
        /*008e*/ 	.short	(.L_155 - .L_154)
.L_154:
        /*0090*/ 	.word	0x00000008
.L_155:


//--------------------- .nv.info._Z15mse_loss_kernelPfS_S_i --------------------------
	.section	.nv.info._Z15mse_loss_kernelPfS_S_i,"",@"SHT_CUDA_INFO"
	.sectionflags	@""
	.align	4


	//----- nvinfo : EIATTR_CUDA_API_VERSION
	.align		4
        /*0000*/ 	.byte	0x04, 0x37
        /*0002*/ 	.short	(.L_157 - .L_156)
.L_156:
        /*0004*/ 	.word	0x00000082


	//----- nvinfo : EIATTR_KPARAM_INFO
	.align		4
.L_157:
        /*0008*/ 	.byte	0x04, 0x17
        /*000a*/ 	.short	(.L_159 - .L_158)
.L_158:
        /*000c*/ 	.word	0x00000000
        /*0010*/ 	.short	0x0003
        /*0012*/ 	.short	0x0018
        /*0014*/ 	.byte	0x00, 0xf0, 0x11, 0x00


	//----- nvinfo : EIATTR_KPARAM_INFO
	.align		4
.L_159:
        /*0018*/ 	.byte	0x04, 0x17
        /*001a*/ 	.short	(.L_161 - .L_160)
.L_160:
        /*001c*/ 	.word	0x00000000
        /*0020*/ 	.short	0x0002
        /*0022*/ 	.short	0x0010
        /*0024*/ 	.byte	0x00, 0xf5, 0x21, 0x00


	//----- nvinfo : EIATTR_KPARAM_INFO
	.align		4
.L_161:
        /*0028*/ 	.byte	0x04, 0x17
        /*002a*/ 	.short	(.L_163 - .L_162)
.L_162:
        /*002c*/ 	.word	0x00000000
        /*0030*/ 	.short	0x0001
        /*0032*/ 	.short	0x0008
        /*0034*/ 	.byte	0x00, 0xf5, 0x21, 0x00


	//----- nvinfo : EIATTR_KPARAM_INFO
	.align		4
.L_163:
        /*0038*/ 	.byte	0x04, 0x17
        /*003a*/ 	.short	(.L_165 - .L_164)
.L_164:
        /*003c*/ 	.word	0x00000000
        /*0040*/ 	.short	0x0000
        /*0042*/ 	.short	0x0000
        /*0044*/ 	.byte	0x00, 0xf5, 0x21, 0x00


	//----- nvinfo : EIATTR_SPARSE_MMA_MASK
	.align		4
.L_165:
        /*0048*/ 	.byte	0x03, 0x50
        /*004a*/ 	.short	0x0000


	//----- nvinfo : EIATTR_MAXREG_COUNT
	.align		4
        /*004c*/ 	.byte	0x03, 0x1b
        /*004e*/ 	.short	0x00ff


	//----- nvinfo : EIATTR_MERCURY_ISA_VERSION
	.align		4
        /*0050*/ 	.byte	0x03, 0x5f
        /*0052*/ 	.short	0x0101


	//----- nvinfo : EIATTR_VRC_CTA_INIT_COUNT
	.align		4
        /*0054*/ 	.byte	0x02, 0x4a
	.zero		1
	.zero		1


	//----- nvinfo : EIATTR_EXIT_INSTR_OFFSETS
	.align		4
        /*0058*/ 	.byte	0x04, 0x1c
        /*005a*/ 	.short	(.L_167 - .L_166)


	//   ....[0]....
.L_166:
        /*005c*/ 	.word	0x00000070


	//   ....[1]....
        /*0060*/ 	.word	0x00000140


	//----- nvinfo : EIATTR_CBANK_PARAM_SIZE
	.align		4
.L_167:
        /*0064*/ 	.byte	0x03, 0x19
        /*0066*/ 	.short	0x001c


	//----- nvinfo : EIATTR_PARAM_CBANK
	.align		4
        /*0068*/ 	.byte	0x04, 0x0a
        /*006a*/ 	.short	(.L_169 - .L_168)
	.align		4
.L_168:
        /*006c*/ 	.word	index@(.nv.constant0._Z15mse_loss_kernelPfS_S_i)
        /*0070*/ 	.short	0x0380
        /*0072*/ 	.short	0x001c


	//----- nvinfo : EIATTR_SW_WAR
	.align		4
.L_169:
        /*0074*/ 	.byte	0x04, 0x36
        /*0076*/ 	.short	(.L_171 - .L_170)
.L_170:
        /*0078*/ 	.word	0x00000008
.L_171:


//--------------------- .nv.info._Z17reduce_sum_kernelPfS_i --------------------------
	.section	.nv.info._Z17reduce_sum_kernelPfS_i,"",@"SHT_CUDA_INFO"
	.sectionflags	@""
	.align	4


	//----- nvinfo : EIATTR_CUDA_API_VERSION
	.align		4
        /*0000*/ 	.byte	0x04, 0x37
        /*0002*/ 	.short	(.L_173 - .L_172)
.L_172:
        /*0004*/ 	.word	0x00000082


	//----- nvinfo : EIATTR_KPARAM_INFO
	.align		4
.L_173:
        /*0008*/ 	.byte	0x04, 0x17
        /*000a*/ 	.short	(.L_175 - .L_174)
.L_174:
        /*000c*/ 	.word	0x00000000
        /*0010*/ 	.short	0x0002
        /*0012*/ 	.short	0x0010
        /*0014*/ 	.byte	0x00, 0xf0, 0x11, 0x00


	//----- nvinfo : EIATTR_KPARAM_INFO
	.align		4
.L_175:
        /*0018*/ 	.byte	0x04, 0x17
        /*001a*/ 	.short	(.L_177 - .L_176)
.L_176:
        /*001c*/ 	.word	0x00000000
        /*0020*/ 	.short	0x0001
        /*0022*/ 	.short	0x0008
        /*0024*/ 	.byte	0x00, 0xf5, 0x21, 0x00


	//----- nvinfo : EIATTR_KPARAM_INFO
	.align		4
.L_177:
        /*0028*/ 	.byte	0x04, 0x17
        /*002a*/ 	.short	(.L_179 - .L_178)
.L_178:
        /*002c*/ 	.word	0x00000000
        /*0030*/ 	.short	0x0000
        /*0032*/ 	.short	0x0000
        /*0034*/ 	.byte	0x00, 0xf5, 0x21, 0x00


	//----- nvinfo : EIATTR_SPARSE_MMA_MASK
	.align		4
.L_179:
        /*0038*/ 	.byte	0x03, 0x50
        /*003a*/ 	.short	0x0000


	//----- nvinfo : EIATTR_MAXREG_COUNT
	.align		4
        /*003c*/ 	.byte	0x03, 0x1b
        /*003e*/ 	.short	0x00ff


	//----- nvinfo : EIATTR_NUM_BARRIERS
	.align		4
        /*0040*/ 	.byte	0x02, 0x4c
        /*0042*/ 	.byte	0x01
	.zero		1


	//----- nvinfo : EIATTR_MERCURY_ISA_VERSION
	.align		4
        /*0044*/ 	.byte	0x03, 0x5f
        /*0046*/ 	.short	0x0101


	//----- nvinfo : EIATTR_VRC_CTA_INIT_COUNT
	.align		4
        /*0048*/ 	.byte	0x02, 0x4a
	.zero		1
	.zero		1


	//----- nvinfo : EIATTR_EXIT_INSTR_OFFSETS
	.align		4
        /*004c*/ 	.byte	0x04, 0x1c
        /*004e*/ 	.short	(.L_181 - .L_180)


	//   ....[0]....
.L_180:
        /*0050*/ 	.word	0x00000200


	//   ....[1]....
        /*0054*/ 	.word	0x00000270


	//----- nvinfo : EIATTR_CBANK_PARAM_SIZE
	.align		4
.L_181:
        /*0058*/ 	.byte	0x03, 0x19
        /*005a*/ 	.short	0x0014


	//----- nvinfo : EIATTR_PARAM_CBANK
	.align		4
        /*005c*/ 	.byte	0x04, 0x0a
        /*005e*/ 	.short	(.L_183 - .L_182)
	.align		4
.L_182:
        /*0060*/ 	.word	index@(.nv.constant0._Z17reduce_sum_kernelPfS_i)
        /*0064*/ 	.short	0x0380
        /*0066*/ 	.short	0x0014


	//----- nvinfo : EIATTR_SW_WAR
	.align		4
.L_183:
        /*0068*/ 	.byte	0x04, 0x36
        /*006a*/ 	.short	(.L_185 - .L_184)
.L_184:
        /*006c*/ 	.word	0x00000008
.L_185:


//--------------------- .nv.callgraph             --------------------------
	.section	.nv.callgraph,"",@"SHT_CUDA_CALLGRAPH"
	.align	4
	.sectionentsize	8
	.align		4
        /*0000*/ 	.word	0x00000000
	.align		4
        /*0004*/ 	.word	0xffffffff
	.align		4
        /*0008*/ 	.word	0x00000000
	.align		4
        /*000c*/ 	.word	0xfffffffe
	.align		4
        /*0010*/ 	.word	0x00000000
	.align		4
        /*0014*/ 	.word	0xfffffffd
	.align		4
        /*0018*/ 	.word	0x00000000
	.align		4
        /*001c*/ 	.word	0xfffffffc


//--------------------- .text._Z41backward_cross_entropy_loss_kernel_simplePfS_S_i --------------------------
	.section	.text._Z41backward_cross_entropy_loss_kernel_simplePfS_S_i,"ax",@progbits
	.align	128
        .global         _Z41backward_cross_entropy_loss_kernel_simplePfS_S_i
        .type           _Z41backward_cross_entropy_loss_kernel_simplePfS_S_i,@function
        .size           _Z41backward_cross_entropy_loss_kernel_simplePfS_S_i,(.L_x_32 - _Z41backward_cross_entropy_loss_kernel_simplePfS_S_i)
        .other          _Z41backward_cross_entropy_loss_kernel_simplePfS_S_i,@"STO_CUDA_ENTRY STV_DEFAULT"
_Z41backward_cross_entropy_loss_kernel_simplePfS_S_i:
.text._Z41backward_cross_entropy_loss_kernel_simplePfS_S_i:
[----:B------:R-:W-:Y:S01]  /*0000*/  LDC R1, c[0x0][0x37c] ;  /* 0x0000df00ff017b82 */ /* 0x000fe20000000800 */
[----:B------:R-:W0:Y:S07]  /*0010*/  S2R R0, SR_TID.X ;  /* 0x0000000000007919 */ /* 0x000e2e0000002100 */
[----:B------:R-:W0:Y:S01]  /*0020*/  S2UR UR4, SR_CTAID.X ;  /* 0x00000000000479c3 */ /* 0x000e220000002500 */
[----:B------:R-:W1:Y:S07]  /*0030*/  LDCU UR5, c[0x0][0x398] ;  /* 0x00007300ff0577ac */ /* 0x000e6e0008000800 */
[----:B------:R-:W0:Y:S02]  /*0040*/  LDC R9, c[0x0][0x360] ;  /* 0x0000d800ff097b82 */ /* 0x000e240000000800 */
[----:B0-----:R-:W-:-:S05]  /*0050*/  IMAD R9, R9, UR4, R0 ;  /* 0x0000000409097c24 */ /* 0x001fca000f8e0200 */
[----:B-1----:R-:W-:-:S13]  /*0060*/  ISETP.GE.AND P0, PT, R9, UR5, PT ;  /* 0x0000000509007c0c */ /* 0x002fda000bf06270 */
[----:B------:R-:W-:Y:S05]  /*0070*/  @P0 EXIT ;  /* 0x000000000000094d */ /* 0x000fea0003800000 */
[----:B------:R-:W0:Y:S01]  /*0080*/  LDC.64 R2, c[0x0][0x380] ;  /* 0x0000e000ff027b82 */ /* 0x000e220000000a00 */
[----:B------:R-:W1:Y:S07]  /*0090*/  LDCU.64 UR4, c[0x0][0x358] ;  /* 0x00006b00ff0477ac */ /* 0x000e6e0008000a00 */
[----:B------:R-:W2:Y:S08]  /*00a0*/  LDC.64 R4, c[0x0][0x388] ;  /* 0x0000e200ff047b82 */ /* 0x000eb00000000a00 */
[----:B------:R-:W3:Y:S01]  /*00b0*/  LDC.64 R6, c[0x0][0x390] ;  /* 0x0000e400ff067b82 */ /* 0x000ee20000000a00 */
[----:B0-----:R-:W-:-:S06]  /*00c0*/  IMAD.WIDE R2, R9, 0x4, R2 ;  /* 0x0000000409027825 */ /* 0x001fcc00078e0202 */
[----:B-1----:R-:W4:Y:S01]  /*00d0*/  LDG.E R2, desc[UR4][R2.64] ;  /* 0x0000000402027981 */ /* 0x002f22000c1e1900 */
[----:B--2---:R-:W-:-:S06]  /*00e0*/  IMAD.WIDE R4, R9, 0x4, R4 ;  /* 0x0000000409047825 */ /* 0x004fcc00078e0204 */
[----:B------:R-:W4:Y:S01]  /*00f0*/  LDG.E R5, desc[UR4][R4.64] ;  /* 0x0000000404057981 */ /* 0x000f22000c1e1900 */
[----:B---3--:R-:W-:-:S04]  /*0100*/  IMAD.WIDE R6, R9, 0x4, R6 ;  /* 0x0000000409067825 */ /* 0x008fc800078e0206 */
[----:B----4-:R-:W-:-:S05]  /*0110*/  FADD R9, R2, -R5 ;  /* 0x8000000502097221 */ /* 0x010fca0000000000 */
[----:B------:R-:W-:Y:S01]  /*0120*/  STG.E desc[UR4][R6.64], R9 ;  /* 0x0000000906007986 */ /* 0x000fe2000c101904 */
[----:B------:R-:W-:Y:S05]  /*0130*/  EXIT ;  /* 0x000000000000794d */ /* 0x000fea0003800000 */
.L_x_0:
[----:B------:R-:W-:-:S00]  /*0140*/  BRA `(.L_x_0) ;  /* 0xfffffffc00fc7947 */ /* 0x000fc0000383ffff */
[----:B------:R-:W-:-:S00]  /*0150*/  NOP ;  /* 0x0000000000007918 */ /* 0x000fc00000000000 */
        /* <DEDUP_REMOVED lines=10> */
.L_x_32:


//--------------------- .text._Z34backward_cross_entropy_loss_kernelPfS_S_S_i --------------------------
	.section	.text._Z34backward_cross_entropy_loss_kernelPfS_S_S_i,"ax",@progbits
	.align	128
        .global         _Z34backward_cross_entropy_loss_kernelPfS_S_S_i
        .type           _Z34backward_cross_entropy_loss_kernelPfS_S_S_i,@function
        .size           _Z34backward_cross_entropy_loss_kernelPfS_S_S_i,(.L_x_33 - _Z34backward_cross_entropy_loss_kernelPfS_S_S_i)
        .other          _Z34backward_cross_entropy_loss_kernelPfS_S_S_i,@"STO_CUDA_ENTRY STV_DEFAULT"
_Z34backward_cross_entropy_loss_kernelPfS_S_S_i:
.text._Z34backward_cross_entropy_loss_kernelPfS_S_S_i:
        /* <DEDUP_REMOVED lines=12> */
[----:B0-----:R-:W-:-:S07]  /*00c0*/  IMAD.WIDE R2, R11, 0x4, R2 ;  /* 0x000000040b027825 */ /* 0x001fce00078e0202 */
[----:B------:R-:W0:Y:S01]  /*00d0*/  LDC.64 R8, c[0x0][0x398] ;  /* 0x0000e600ff087b82 */ /* 0x000e220000000a00 */
[----:B-1----:R-:W4:Y:S01]  /*00e0*/  LDG.E R2, desc[UR4][R2.64] ;  /* 0x0000000402027981 */ /* 0x002f22000c1e1900 */
[----:B--2---:R-:W-:-:S06]  /*00f0*/  IMAD.WIDE R4, R11, 0x4, R4 ;  /* 0x000000040b047825 */ /* 0x004fcc00078e0204 */
[----:B------:R-:W4:Y:S01]  /*0100*/  LDG.E R5, desc[UR4][R4.64] ;  /* 0x0000000404057981 */ /* 0x000f22000c1e1900 */
[----:B---3--:R-:W-:-:S06]  /*0110*/  IMAD.WIDE R6, R11, 0x4, R6 ;  /* 0x000000040b067825 */ /* 0x008fcc00078e0206 */
[----:B------:R-:W2:Y:S01]  /*0120*/  LDG.E R7, desc[UR4][R6.64] ;  /* 0x0000000406077981 */ /* 0x000ea2000c1e1900 */
[----:B0-----:R-:W-:-:S04]  /*0130*/  IMAD.WIDE R8, R11, 0x4, R8 ;  /* 0x000000040b087825 */ /* 0x001fc800078e0208 */
[----:B----4-:R-:W-:-:S04]  /*0140*/  FADD R0, R2, -R5 ;  /* 0x8000000502007221 */ /* 0x010fc80000000000 */
[----:B--2---:R-:W-:-:S05]  /*0150*/  FMUL R11, R0, R7 ;  /* 0x00000007000b7220 */ /* 0x004fca0000400000 */
[----:B------:R-:W-:Y:S01]  /*0160*/  STG.E desc[UR4][R8.64], R11 ;  /* 0x0000000b08007986 */ /* 0x000fe2000c101904 */
[----:B------:R-:W-:Y:S05]  /*0170*/  EXIT ;  /* 0x000000000000794d */ /* 0x000fea0003800000 */
.L_x_1:
        /* <DEDUP_REMOVED lines=16> */
.L_x_33:


//--------------------- .text._Z25cross_entropy_loss_kernelPfS_S_i --------------------------
	.section	.text._Z25cross_entropy_loss_kernelPfS_S_i,"ax",@progbits
	.align	128
        .global         _Z25cross_entropy_loss_kernelPfS_S_i
        .type           _Z25cross_entropy_loss_kernelPfS_S_i,@function
        .size           _Z25cross_entropy_loss_kernelPfS_S_i,(.L_x_34 - _Z25cross_entropy_loss_kernelPfS_S_i)
        .other          _Z25cross_entropy_loss_kernelPfS_S_i,@"STO_CUDA_ENTRY STV_DEFAULT"
_Z25cross_entropy_loss_kernelPfS_S_i:
.text._Z25cross_entropy_loss_kernelPfS_S_i:
        /* <DEDUP_REMOVED lines=10> */
[----:B------:R-:W2:Y:S01]  /*00a0*/  LDC.64 R2, c[0x0][0x390] ;  /* 0x0000e400ff027b82 */ /* 0x000ea20000000a00 */
[----:B0-----:R-:W-:-:S05]  /*00b0*/  IMAD.WIDE R4, R7, 0x4, R4 ;  /* 0x0000000407047825 */ /* 0x001fca00078e0204 */
[----:B-1----:R-:W3:Y:S01]  /*00c0*/  LDG.E R0, desc[UR4][R4.64] ;  /* 0x0000000404007981 */ /* 0x002ee2000c1e1900 */
[----:B------:R-:W-:Y:S01]  /*00d0*/  BSSY.RECONVERGENT B0, `(.L_x_2) ;  /* 0x0000024000007945 */ /* 0x000fe20003800200 */
[----:B------:R-:W-:Y:S02]  /*00e0*/  HFMA2 R9, -RZ, RZ, 0, 0 ;  /* 0x00000000ff097431 */ /* 0x000fe400000001ff */
[----:B--2---:R-:W-:Y:S01]  /*00f0*/  IMAD.WIDE R2, R7, 0x4, R2 ;  /* 0x0000000407027825 */ /* 0x004fe200078e0202 */
[----:B---3--:R-:W-:-:S13]  /*0100*/  FSETP.GT.AND P0, PT, R0, RZ, PT ;  /* 0x000000ff0000720b */ /* 0x008fda0003f04000 */
[----:B------:R-:W-:Y:S05]  /*0110*/  @!P0 BRA `(.L_x_3) ;  /* 0x00000000007c8947 */ /* 0x000fea0003800000 */
[----:B------:R-:W0:Y:S02]  /*0120*/  LDC.64 R4, c[0x0][0x380] ;  /* 0x0000e000ff047b82 */ /* 0x000e240000000a00 */
[----:B0-----:R-:W-:-:S06]  /*0130*/  IMAD.WIDE R4, R7, 0x4, R4 ;  /* 0x0000000407047825 */ /* 0x001fcc00078e0204 */
[----:B------:R0:W2:Y:S01]  /*0140*/  LDG.E R4, desc[UR4][R4.64] ;  /* 0x0000000404047981 */ /* 0x0000a2000c1e1900 */
[----:B------:R-:W-:Y:S02]  /*0150*/  MOV R9, 0x3e055027 ;  /* 0x3e05502700097802 */ /* 0x000fe40000000f00 */
[----:B0-----:R-:W-:Y:S01]  /*0160*/  MOV R5, 0x7f800000 ;  /* 0x7f80000000057802 */ /* 0x001fe20000000f00 */
[----:B--2---:R-:W-:-:S05]  /*0170*/  FADD R6, R4, 1.0000000036274937255e-15 ;  /* 0x26901d7d04067421 */ /* 0x004fca0000000000 */
[----:B------:R-:W-:-:S04]  /*0180*/  FSETP.GEU.AND P0, PT, R6, 1.175494350822287508e-38, PT ;  /* 0x008000000600780b */ /* 0x000fc80003f0e000 */
[----:B------:R-:W-:-:S09]  /*0190*/  FSEL R4, RZ, -23, P0 ;  /* 0xc1b80000ff047808 */ /* 0x000fd20000000000 */
[----:B------:R-:W-:-:S05]  /*01a0*/  @!P0 FMUL R6, R6, 8388608 ;  /* 0x4b00000006068820 */ /* 0x000fca0000400000 */
[C---:B------:R-:W-:Y:S02]  /*01b0*/  IADD3 R7, PT, PT, R6.reuse, -0x3f2aaaab, RZ ;  /* 0xc0d5555506077810 */ /* 0x040fe40007ffe0ff */
[----:B------:R-:W-:Y:S02]  /*01c0*/  ISETP.GT.U32.AND P0, PT, R6, 0x7f7fffff, PT ;  /* 0x7f7fffff0600780c */ /* 0x000fe40003f04070 */
[----:B------:R-:W-:-:S04]  /*01d0*/  LOP3.LUT R7, R7, 0xff800000, RZ, 0xc0, !PT ;  /* 0xff80000007077812 */ /* 0x000fc800078ec0ff */
[-C--:B------:R-:W-:Y:S02]  /*01e0*/  IADD3 R8, PT, PT, R6, -R7.reuse, RZ ;  /* 0x8000000706087210 */ /* 0x080fe40007ffe0ff */
[----:B------:R-:W-:-:S03]  /*01f0*/  I2FP.F32.S32 R7, R7 ;  /* 0x0000000700077245 */ /* 0x000fc60000201400 */
[----:B------:R-:W-:Y:S02]  /*0200*/  FADD R8, R8, -1 ;  /* 0xbf80000008087421 */ /* 0x000fe40000000000 */
[----:B------:R-:W-:Y:S02]  /*0210*/  FFMA R4, R7, 1.1920928955078125e-07, R4 ;  /* 0x3400000007047823 */ /* 0x000fe40000000004 */
[----:B------:R-:W-:-:S04]  /*0220*/  FFMA R9, R8, -R9, 0.14084610342979431152 ;  /* 0x3e1039f608097423 */ /* 0x000fc80000000809 */
[----:B------:R-:W-:-:S04]  /*0230*/  FFMA R9, R8, R9, -0.12148627638816833496 ;  /* 0xbdf8cdcc08097423 */ /* 0x000fc80000000009 */
[----:B------:R-:W-:-:S04]  /*0240*/  FFMA R9, R8, R9, 0.13980610668659210205 ;  /* 0x3e0f295508097423 */ /* 0x000fc80000000009 */
[----:B------:R-:W-:-:S04]  /*0250*/  FFMA R9, R8, R9, -0.16684235632419586182 ;  /* 0xbe2ad8b908097423 */ /* 0x000fc80000000009 */
[----:B------:R-:W-:-:S04]  /*0260*/  FFMA R9, R8, R9, 0.20012299716472625732 ;  /* 0x3e4ced0b08097423 */ /* 0x000fc80000000009 */
[----:B------:R-:W-:-:S04]  /*0270*/  FFMA R9, R8, R9, -0.24999669194221496582 ;  /* 0xbe7fff2208097423 */ /* 0x000fc80000000009 */
[----:B------:R-:W-:-:S04]  /*0280*/  FFMA R9, R8, R9, 0.33333182334899902344 ;  /* 0x3eaaaa7808097423 */ /* 0x000fc80000000009 */
[----:B------:R-:W-:-:S04]  /*0290*/  FFMA R9, R8, R9, -0.5 ;  /* 0xbf00000008097423 */ /* 0x000fc80000000009 */
[----:B------:R-:W-:-:S04]  /*02a0*/  FMUL R9, R8, R9 ;  /* 0x0000000908097220 */ /* 0x000fc80000400000 */
[----:B------:R-:W-:-:S04]  /*02b0*/  FFMA R9, R8, R9, R8 ;  /* 0x0000000908097223 */ /* 0x000fc80000000008 */
[----:B------:R-:W-:Y:S01]  /*02c0*/  FFMA R4, R4, 0.69314718246459960938, R9 ;  /* 0x3f31721804047823 */ /* 0x000fe20000000009 */
[C---:B------:R-:W-:Y:S01]  /*02d0*/  @P0 FFMA R4, R6.reuse, R5, +INF ;  /* 0x7f80000006040423 */ /* 0x040fe20000000005 */
[----:B------:R-:W-:-:S04]  /*02e0*/  FSETP.NEU.AND P0, PT, R6, RZ, PT ;  /* 0x000000ff0600720b */ /* 0x000fc80003f0d000 */
[----:B------:R-:W-:-:S05]  /*02f0*/  FSEL R9, R4, -INF , P0 ;  /* 0xff80000004097808 */ /* 0x000fca0000000000 */
[----:B------:R-:W-:-:S07]  /*0300*/  FMUL R9, R0, -R9 ;  /* 0x8000000900097220 */ /* 0x000fce0000400000 */
.L_x_3:
[----:B------:R-:W-:Y:S05]  /*0310*/  BSYNC.RECONVERGENT B0 ;  /* 0x0000000000007941 */ /* 0x000fea0003800200 */
.L_x_2:
[----:B------:R-:W-:Y:S01]  /*0320*/  STG.E desc[UR4][R2.64], R9 ;  /* 0x0000000902007986 */ /* 0x000fe2000c101904 */
[----:B------:R-:W-:Y:S05]  /*0330*/  EXIT ;  /* 0x000000000000794d */ /* 0x000fea0003800000 */
.L_x_4:
        /* <DEDUP_REMOVED lines=12> */
.L_x_34:


//--------------------- .text._Z23one_hot_encoding_kernelPfii --------------------------
	.section	.text._Z23one_hot_encoding_kernelPfii,"ax",@progbits
	.align	128
        .global         _Z23one_hot_encoding_kernelPfii
        .type           _Z23one_hot_encoding_kernelPfii,@function
        .size           _Z23one_hot_encoding_kernelPfii,(.L_x_35 - _Z23one_hot_encoding_kernelPfii)
        .other          _Z23one_hot_encoding_kernelPfii,@"STO_CUDA_ENTRY STV_DEFAULT"
_Z23one_hot_encoding_kernelPfii:
.text._Z23one_hot_encoding_kernelPfii:
        /* <DEDUP_REMOVED lines=9> */
[----:B------:R-:W1:Y:S01]  /*0090*/  LDCU UR6, c[0x0][0x388] ;  /* 0x00007100ff0677ac */ /* 0x000e620008000800 */
[----:B------:R-:W2:Y:S01]  /*00a0*/  LDCU.64 UR4, c[0x0][0x358] ;  /* 0x00006b00ff0477ac */ /* 0x000ea20008000a00 */
[C---:B-1----:R-:W-:Y:S01]  /*00b0*/  ISETP.NE.AND P0, PT, R5.reuse, UR6, PT ;  /* 0x0000000605007c0c */ /* 0x042fe2000bf05270 */
[----:B0-----:R-:W-:-:S03]  /*00c0*/  IMAD.WIDE R2, R5, 0x4, R2 ;  /* 0x0000000405027825 */ /* 0x001fc600078e0202 */
[----:B------:R-:W-:-:S05]  /*00d0*/  FSEL R5, RZ, 1, P0 ;  /* 0x3f800000ff057808 */ /* 0x000fca0000000000 */
[----:B--2---:R-:W-:Y:S01]  /*00e0*/  STG.E desc[UR4][R2.64], R5 ;  /* 0x0000000502007986 */ /* 0x004fe2000c101904 */
[----:B------:R-:W-:Y:S05]  /*00f0*/  EXIT ;  /* 0x000000000000794d */ /* 0x000fea0003800000 */
.L_x_5:
        /* <DEDUP_REMOVED lines=16> */
.L_x_35:


//--------------------- .text._Z31backward_mse_loss_kernel_simplePfS_S_i --------------------------
	.section	.text._Z31backward_mse_loss_kernel_simplePfS_S_i,"ax",@progbits
	.align	128
        .global         _Z31backward_mse_loss_kernel_simplePfS_S_i
        .type           _Z31backward_mse_loss_kernel_simplePfS_S_i,@function
        .size           _Z31backward_mse_loss_kernel_simplePfS_S_i,(.L_x_30 - _Z31backward_mse_loss_kernel_simplePfS_S_i)
        .other          _Z31backward_mse_loss_kernel_simplePfS_S_i,@"STO_CUDA_ENTRY STV_DEFAULT"
_Z31backward_mse_loss_kernel_simplePfS_S_i:
.text._Z31backward_mse_loss_kernel_simplePfS_S_i:
        /* <DEDUP_REMOVED lines=8> */
[----:B------:R-:W-:Y:S01]  /*0080*/  I2FP.F32.S32 R3, UR5 ;  /* 0x0000000500037c45 */ /* 0x000fe20008201400 */
[----:B------:R-:W-:Y:S01]  /*0090*/  UMOV UR4, 0x40000000 ;  /* 0x4000000000047882 */ /* 0x000fe20000000000 */
[----:B------:R-:W0:Y:S01]  /*00a0*/  LDCU.64 UR6, c[0x0][0x358] ;  /* 0x00006b00ff0677ac */ /* 0x000e220008000a00 */
[----:B------:R-:W-:Y:S01]  /*00b0*/  IMAD.U32 R6, RZ, RZ, UR4 ;  /* 0x00000004ff067e24 */ /* 0x000fe2000f8e00ff */
[----:B------:R-:W1:Y:S08]  /*00c0*/  MUFU.RCP R0, R3 ;  /* 0x0000000300007308 */ /* 0x000e700000001000 */
[----:B------:R-:W2:Y:S01]  /*00d0*/  FCHK P0, R6, R3 ;  /* 0x0000000306007302 */ /* 0x000ea20000000000 */
[----:B-1----:R-:W-:-:S04]  /*00e0*/  FFMA R5, -R3, R0, 1 ;  /* 0x3f80000003057423 */ /* 0x002fc80000000100 */
[----:B------:R-:W-:-:S04]  /*00f0*/  FFMA R0, R0, R5, R0 ;  /* 0x0000000500007223 */ /* 0x000fc80000000000 */
[----:B------:R-:W-:-:S04]  /*0100*/  FFMA R4, R0, 2, RZ ;  /* 0x4000000000047823 */ /* 0x000fc800000000ff */
[----:B------:R-:W-:-:S04]  /*0110*/  FFMA R5, -R3, R4, 2 ;  /* 0x4000000003057423 */ /* 0x000fc80000000104 */
[----:B------:R-:W-:Y:S01]  /*0120*/  FFMA R0, R0, R5, R4 ;  /* 0x0000000500007223 */ /* 0x000fe20000000004 */
[----:B0-2---:R-:W-:Y:S06]  /*0130*/  @!P0 BRA `(.L_x_6) ;  /* 0x00000000000c8947 */ /* 0x005fec0003800000 */
[----:B------:R-:W-:-:S07]  /*0140*/  MOV R4, 0x160 ;  /* 0x0000016000047802 */ /* 0x000fce0000000f00 */
[----:B------:R-:W-:Y:S05]  /*0150*/  CALL.REL.NOINC `($__internal_0_$__cuda_sm3x_div_rn_noftz_f32_slowpath) ;  /* 0x0000000000347944 */ /* 0x000fea0003c00000 */
[----:B------:R-:W-:-:S07]  /*0160*/  IMAD.MOV.U32 R0, RZ, RZ, R6 ;  /* 0x000000ffff007224 */ /* 0x000fce00078e0006 */
.L_x_6:
[----:B------:R-:W0:Y:S08]  /*0170*/  LDC.64 R4, c[0x0][0x380] ;  /* 0x0000e000ff047b82 */ /* 0x000e300000000a00 */
[----:B------:R-:W1:Y:S08]  /*0180*/  LDC.64 R6, c[0x0][0x388] ;  /* 0x0000e200ff067b82 */ /* 0x000e700000000a00 */
[----:B------:R-:W2:Y:S01]  /*0190*/  LDC.64 R8, c[0x0][0x390] ;  /* 0x0000e400ff087b82 */ /* 0x000ea20000000a00 */
[----:B0-----:R-:W-:-:S06]  /*01a0*/  IMAD.WIDE R4, R2, 0x4, R4 ;  /* 0x0000000402047825 */ /* 0x001fcc00078e0204 */
[----:B------:R-:W3:Y:S01]  /*01b0*/  LDG.E R4, desc[UR6][R4.64] ;  /* 0x0000000604047981 */ /* 0x000ee2000c1e1900 */
[----:B-1----:R-:W-:-:S06]  /*01c0*/  IMAD.WIDE R6, R2, 0x4, R6 ;  /* 0x0000000402067825 */ /* 0x002fcc00078e0206 */
[----:B------:R-:W3:Y:S01]  /*01d0*/  LDG.E R7, desc[UR6][R6.64] ;  /* 0x0000000606077981 */ /* 0x000ee2000c1e1900 */
[----:B--2---:R-:W-:-:S04]  /*01e0*/  IMAD.WIDE R2, R2, 0x4, R8 ;  /* 0x0000000402027825 */ /* 0x004fc800078e0208 */
[----:B---3--:R-:W-:-:S04]  /*01f0*/  FADD R11, R4, -R7 ;  /* 0x80000007040b7221 */ /* 0x008fc80000000000 */
[----:B------:R-:W-:-:S05]  /*0200*/  FMUL R11, R11, R0 ;  /* 0x000000000b0b7220 */ /* 0x000fca0000400000 */
[----:B------:R-:W-:Y:S01]  /*0210*/  STG.E desc[UR6][R2.64], R11 ;  /* 0x0000000b02007986 */ /* 0x000fe2000c101906 */
[----:B------:R-:W-:Y:S05]  /*0220*/  EXIT ;  /* 0x000000000000794d */ /* 0x000fea0003800000 */
        .weak           $__internal_0_$__cuda_sm3x_div_rn_noftz_f32_slowpath
        .type           $__internal_0_$__cuda_sm3x_div_rn_noftz_f32_slowpath,@function
        .size           $__internal_0_$__cuda_sm3x_div_rn_noftz_f32_slowpath,(.L_x_30 - $__internal_0_$__cuda_sm3x_div_rn_noftz_f32_slowpath)
$__internal_0_$__cuda_sm3x_div_rn_noftz_f32_slowpath:
[--C-:B------:R-:W-:Y:S01]  /*0230*/  SHF.R.U32.HI R0, RZ, 0x17, R3.reuse ;  /* 0x00000017ff007819 */ /* 0x100fe20000011603 */
[----:B------:R-:W-:-:S03]  /*0240*/  IMAD.MOV.U32 R6, RZ, RZ, R3 ;  /* 0x000000ffff067224 */ /* 0x000fc600078e0003 */
[----:B------:R-:W-:-:S05]  /*0250*/  LOP3.LUT R5, R0, 0xff, RZ, 0xc0, !PT ;  /* 0x000000ff00057812 */ /* 0x000fca00078ec0ff */
[----:B------:R-:W-:-:S05]  /*0260*/  VIADD R7, R5, 0xffffffff ;  /* 0xffffffff05077836 */ /* 0x000fca0000000000 */
[----:B------:R-:W-:-:S13]  /*0270*/  ISETP.GT.U32.AND P0, PT, R7, 0xfd, PT ;  /* 0x000000fd0700780c */ /* 0x000fda0003f04070 */
[----:B------:R-:W-:Y:S01]  /*0280*/  @!P0 IMAD.MOV.U32 R8, RZ, RZ, RZ ;  /* 0x000000ffff088224 */ /* 0x000fe200078e00ff */
[----:B------:R-:W-:Y:S06]  /*0290*/  @!P0 BRA `(.L_x_7) ;  /* 0x0000000000408947 */ /* 0x000fec0003800000 */
[----:B------:R-:W-:Y:S01]  /*02a0*/  FSETP.GTU.FTZ.AND P0, PT, |R3|, +INF , PT ;  /* 0x7f8000000300780b */ /* 0x000fe20003f1c200 */
[----:B------:R-:W-:-:S12]  /*02b0*/  IMAD.MOV.U32 R0, RZ, RZ, R3 ;  /* 0x000000ffff007224 */ /* 0x000fd800078e0003 */
[----:B------:R-:W-:Y:S05]  /*02c0*/  @P0 BRA `(.L_x_8) ;  /* 0x0000000400280947 */ /* 0x000fea0003800000 */
[----:B------:R-:W-:-:S05]  /*02d0*/  IMAD.MOV.U32 R3, RZ, RZ, 0x40000000 ;  /* 0x40000000ff037424 */ /* 0x000fca00078e00ff */
[----:B------:R-:W-:-:S13]  /*02e0*/  LOP3.LUT P0, RZ, R6, 0x7fffffff, R3, 0xc8, !PT ;  /* 0x7fffffff06ff7812 */ /* 0x000fda000780c803 */
[----:B------:R-:W-:Y:S05]  /*02f0*/  @!P0 BRA `(.L_x_9) ;  /* 0x0000000400148947 */ /* 0x000fea0003800000 */
[----:B------:R-:W-:Y:S02]  /*0300*/  FSETP.NEU.FTZ.AND P0, PT, |R0|, +INF , PT ;  /* 0x7f8000000000780b */ /* 0x000fe40003f1d200 */
[----:B------:R-:W-:-:S04]  /*0310*/  LOP3.LUT P1, RZ, R3, 0x7fffffff, RZ, 0xc0, !PT ;  /* 0x7fffffff03ff7812 */ /* 0x000fc8000782c0ff */
[----:B------:R-:W-:-:S13]  /*0320*/  PLOP3.LUT P0, PT, P0, P1, PT, 0x2f, 0xf2 ;  /* 0x0000000000f2781c */ /* 0x000fda0000702577 */
[----:B------:R-:W-:Y:S05]  /*0330*/  @P0 BRA `(.L_x_10) ;  /* 0x0000000000fc0947 */ /* 0x000fea0003800000 */
[----:B------:R-:W-:-:S13]  /*0340*/  LOP3.LUT P0, RZ, R6, 0x7fffffff, RZ, 0xc0, !PT ;  /* 0x7fffffff06ff7812 */ /* 0x000fda000780c0ff */
[----:B------:R-:W-:Y:S05]  /*0350*/  @!P0 BRA `(.L_x_11) ;  /* 0x0000000000e88947 */ /* 0x000fea0003800000 */
[----:B------:R-:W-:Y:S01]  /*0360*/  ISETP.GE.AND P0, PT, R7, RZ, PT ;  /* 0x000000ff0700720c */ /* 0x000fe20003f06270 */
[----:B------:R-:W-:-:S12]  /*0370*/  IMAD.MOV.U32 R8, RZ, RZ, RZ ;  /* 0x000000ffff087224 */ /* 0x000fd800078e00ff */
[----:B------:R-:W-:Y:S01]  /*0380*/  @!P0 FFMA R6, R0, 1.84467440737095516160e+19, RZ ;  /* 0x5f80000000068823 */ /* 0x000fe200000000ff */
[----:B------:R-:W-:-:S07]  /*0390*/  @!P0 VIADD R8, R8, 0x40 ;  /* 0x0000004008088836 */ /* 0x000fce0000000000 */
.L_x_7:
[----:B------:R-:W-:Y:S01]  /*03a0*/  LEA R3, R5, 0xc0800000, 0x17 ;  /* 0xc080000005037811 */ /* 0x000fe200078eb8ff */
[----:B------:R-:W-:Y:S01]  /*03b0*/  UMOV UR4, 0x40000000 ;  /* 0x4000000000047882 */ /* 0x000fe20000000000 */
[----:B------:R-:W-:Y:S01]  /*03c0*/  IADD3 R5, PT, PT, R8, 0x80, -R5 ;  /* 0x0000008008057810 */ /* 0x000fe20007ffe805 */
[----:B------:R-:W-:Y:S02]  /*03d0*/  UIADD3 UR4, UPT, UPT, UR4, -0x800000, URZ ;  /* 0xff80000004047890 */ /* 0x000fe4000fffe0ff */
[----:B------:R-:W-:-:S04]  /*03e0*/  IMAD.IADD R3, R6, 0x1, -R3 ;  /* 0x0000000106037824 */ /* 0x000fc800078e0a03 */
[----:B------:R-:W0:Y:S01]  /*03f0*/  MUFU.RCP R0, R3 ;  /* 0x0000000300007308 */ /* 0x000e220000001000 */
[----:B------:R-:W-:-:S04]  /*0400*/  FADD.FTZ R7, -R3, -RZ ;  /* 0x800000ff03077221 */ /* 0x000fc80000010100 */
[----:B0-----:R-:W-:-:S04]  /*0410*/  FFMA R9, R0, R7, 1 ;  /* 0x3f80000000097423 */ /* 0x001fc80000000007 */
[----:B------:R-:W-:-:S04]  /*0420*/  FFMA R0, R0, R9, R0 ;  /* 0x0000000900007223 */ /* 0x000fc80000000000 */
[----:B------:R-:W-:-:S04]  /*0430*/  FFMA R6, R0, UR4, RZ ;  /* 0x0000000400067c23 */ /* 0x000fc800080000ff */
[----:B------:R-:W-:-:S04]  /*0440*/  FFMA R9, R7, R6, UR4 ;  /* 0x0000000407097e23 */ /* 0x000fc80008000006 */
[----:B------:R-:W-:-:S04]  /*0450*/  FFMA R9, R0, R9, R6 ;  /* 0x0000000900097223 */ /* 0x000fc80000000006 */
[----:B------:R-:W-:-:S04]  /*0460*/  FFMA R10, R7, R9, UR4 ;  /* 0x00000004070a7e23 */ /* 0x000fc80008000009 */
[----:B------:R-:W-:-:S05]  /*0470*/  FFMA R6, R0, R10, R9 ;  /* 0x0000000a00067223 */ /* 0x000fca0000000009 */
[----:B------:R-:W-:-:S04]  /*0480*/  SHF.R.U32.HI R3, RZ, 0x17, R6 ;  /* 0x00000017ff037819 */ /* 0x000fc80000011606 */
[----:B------:R-:W-:-:S05]  /*0490*/  LOP3.LUT R3, R3, 0xff, RZ, 0xc0, !PT ;  /* 0x000000ff03037812 */ /* 0x000fca00078ec0ff */
[----:B------:R-:W-:-:S04]  /*04a0*/  IMAD.IADD R7, R3, 0x1, R5 ;  /* 0x0000000103077824 */ /* 0x000fc800078e0205 */
[----:B------:R-:W-:-:S05]  /*04b0*/  VIADD R3, R7, 0xffffffff ;  /* 0xffffffff07037836 */ /* 0x000fca0000000000 */
[----:B------:R-:W-:-:S13]  /*04c0*/  ISETP.GE.U32.AND P0, PT, R3, 0xfe, PT ;  /* 0x000000fe0300780c */ /* 0x000fda0003f06070 */
[----:B------:R-:W-:Y:S05]  /*04d0*/  @!P0 BRA `(.L_x_12) ;  /* 0x0000000000808947 */ /* 0x000fea0003800000 */
[----:B------:R-:W-:-:S13]  /*04e0*/  ISETP.GT.AND P0, PT, R7, 0xfe, PT ;  /* 0x000000fe0700780c */ /* 0x000fda0003f04270 */
[----:B------:R-:W-:Y:S05]  /*04f0*/  @P0 BRA `(.L_x_13) ;  /* 0x00000000006c0947 */ /* 0x000fea0003800000 */
[----:B------:R-:W-:-:S13]  /*0500*/  ISETP.GE.AND P0, PT, R7, 0x1, PT ;  /* 0x000000010700780c */ /* 0x000fda0003f06270 */
[----:B------:R-:W-:Y:S05]  /*0510*/  @P0 BRA `(.L_x_14) ;  /* 0x0000000000980947 */ /* 0x000fea0003800000 */
[----:B------:R-:W-:Y:S02]  /*0520*/  ISETP.GE.AND P0, PT, R7, -0x18, PT ;  /* 0xffffffe80700780c */ /* 0x000fe40003f06270 */
[----:B------:R-:W-:-:S11]  /*0530*/  LOP3.LUT R6, R6, 0x80000000, RZ, 0xc0, !PT ;  /* 0x8000000006067812 */ /* 0x000fd600078ec0ff */
[----:B------:R-:W-:Y:S05]  /*0540*/  @!P0 BRA `(.L_x_14) ;  /* 0x00000000008c8947 */ /* 0x000fea0003800000 */
[CC--:B------:R-:W-:Y:S01]  /*0550*/  FFMA.RZ R3, R0.reuse, R10.reuse, R9 ;  /* 0x0000000a00037223 */ /* 0x0c0fe2000000c009 */
[C---:B------:R-:W-:Y:S01]  /*0560*/  VIADD R8, R7.reuse, 0x20 ;  /* 0x0000002007087836 */ /* 0x040fe20000000000 */
[C---:B------:R-:W-:Y:S02]  /*0570*/  ISETP.NE.AND P2, PT, R7.reuse, RZ, PT ;  /* 0x000000ff0700720c */ /* 0x040fe40003f45270 */
[----:B------:R-:W-:Y:S01]  /*0580*/  ISETP.NE.AND P1, PT, R7, RZ, PT ;  /* 0x000000ff0700720c */ /* 0x000fe20003f25270 */
[----:B------:R-:W-:Y:S01]  /*0590*/  IMAD.MOV R7, RZ, RZ, -R7 ;  /* 0x000000ffff077224 */ /* 0x000fe200078e0a07 */
[----:B------:R-:W-:Y:S01]  /*05a0*/  LOP3.LUT R5, R3, 0x7fffff, RZ, 0xc0, !PT ;  /* 0x007fffff03057812 */ /* 0x000fe200078ec0ff */
[CCC-:B------:R-:W-:Y:S01]  /*05b0*/  FFMA.RP R3, R0.reuse, R10.reuse, R9.reuse ;  /* 0x0000000a00037223 */ /* 0x1c0fe20000008009 */
[----:B------:R-:W-:Y:S02]  /*05c0*/  FFMA.RM R0, R0, R10, R9 ;  /* 0x0000000a00007223 */ /* 0x000fe40000004009 */
[----:B------:R-:W-:-:S03]  /*05d0*/  LOP3.LUT R5, R5, 0x800000, RZ, 0xfc, !PT ;  /* 0x0080000005057812 */ /* 0x000fc600078efcff */
[----:B------:R-:W-:Y:S02]  /*05e0*/  FSETP.NEU.FTZ.AND P0, PT, R3, R0, PT ;  /* 0x000000000300720b */ /* 0x000fe40003f1d000 */
[----:B------:R-:W-:Y:S02]  /*05f0*/  SHF.L.U32 R8, R5, R8, RZ ;  /* 0x0000000805087219 */ /* 0x000fe400000006ff */
[----:B------:R-:W-:Y:S02]  /*0600*/  SEL R0, R7, RZ, P2 ;  /* 0x000000ff07007207 */ /* 0x000fe40001000000 */
[----:B------:R-:W-:Y:S02]  /*0610*/  ISETP.NE.AND P1, PT, R8, RZ, P1 ;  /* 0x000000ff0800720c */ /* 0x000fe40000f25270 */
[----:B------:R-:W-:Y:S02]  /*0620*/  SHF.R.U32.HI R0, RZ, R0, R5 ;  /* 0x00000000ff007219 */ /* 0x000fe40000011605 */
[----:B------:R-:W-:-:S02]  /*0630*/  PLOP3.LUT P0, PT, P0, P1, PT, 0xf8, 0x8f ;  /* 0x00000000008f781c */ /* 0x000fc40000703f70 */
[----:B------:R-:W-:Y:S02]  /*0640*/  SHF.R.U32.HI R8, RZ, 0x1, R0 ;  /* 0x00000001ff087819 */ /* 0x000fe40000011600 */
[----:B------:R-:W-:-:S04]  /*0650*/  SEL R3, RZ, 0x1, !P0 ;  /* 0x00000001ff037807 */ /* 0x000fc80004000000 */
[----:B------:R-:W-:-:S04]  /*0660*/  LOP3.LUT R3, R3, 0x1, R8, 0xf8, !PT ;  /* 0x0000000103037812 */ /* 0x000fc800078ef808 */
[----:B------:R-:W-:-:S05]  /*0670*/  LOP3.LUT R3, R3, R0, RZ, 0xc0, !PT ;  /* 0x0000000003037212 */ /* 0x000fca00078ec0ff */
[----:B------:R-:W-:-:S05]  /*0680*/  IMAD.IADD R3, R8, 0x1, R3 ;  /* 0x0000000108037824 */ /* 0x000fca00078e0203 */
[----:B------:R-:W-:Y:S01]  /*0690*/  LOP3.LUT R6, R3, R6, RZ, 0xfc, !PT ;  /* 0x0000000603067212 */ /* 0x000fe200078efcff */
[----:B------:R-:W-:Y:S06]  /*06a0*/  BRA `(.L_x_14) ;  /* 0x0000000000347947 */ /* 0x000fec0003800000 */
.L_x_13:
[----:B------:R-:W-:-:S04]  /*06b0*/  LOP3.LUT R6, R6, 0x80000000, RZ, 0xc0, !PT ;  /* 0x8000000006067812 */ /* 0x000fc800078ec0ff */
[----:B------:R-:W-:Y:S01]  /*06c0*/  LOP3.LUT R6, R6, 0x7f800000, RZ, 0xfc, !PT ;  /* 0x7f80000006067812 */ /* 0x000fe200078efcff */
[----:B------:R-:W-:Y:S06]  /*06d0*/  BRA `(.L_x_14) ;  /* 0x0000000000287947 */ /* 0x000fec0003800000 */
.L_x_12:
[----:B------:R-:W-:Y:S01]  /*06e0*/  IMAD R6, R5, 0x800000, R6 ;  /* 0x0080000005067824 */ /* 0x000fe200078e0206 */
[----:B------:R-:W-:Y:S06]  /*06f0*/  BRA `(.L_x_14) ;  /* 0x0000000000207947 */ /* 0x000fec0003800000 */
.L_x_11:
[----:B------:R-:W-:-:S04]  /*0700*/  LOP3.LUT R6, R6, 0x80000000, R3, 0x48, !PT ;  /* 0x8000000006067812 */ /* 0x000fc800078e4803 */
[----:B------:R-:W-:Y:S01]  /*0710*/  LOP3.LUT R6, R6, 0x7f800000, RZ, 0xfc, !PT ;  /* 0x7f80000006067812 */ /* 0x000fe200078efcff */
[----:B------:R-:W-:Y:S06]  /*0720*/  BRA `(.L_x_14) ;  /* 0x0000000000147947 */ /* 0x000fec0003800000 */
.L_x_10:
[----:B------:R-:W-:Y:S01]  /*0730*/  LOP3.LUT R6, R6, 0x80000000, R3, 0x48, !PT ;  /* 0x8000000006067812 */ /* 0x000fe200078e4803 */
[----:B------:R-:W-:Y:S06]  /*0740*/  BRA `(.L_x_14) ;  /* 0x00000000000c7947 */ /* 0x000fec0003800000 */
.L_x_9:
[----:B------:R-:W0:Y:S01]  /*0750*/  MUFU.RSQ R6, -QNAN ;  /* 0xffc0000000067908 */ /* 0x000e220000001400 */
[----:B------:R-:W-:Y:S05]  /*0760*/  BRA `(.L_x_14) ;  /* 0x0000000000047947 */ /* 0x000fea0003800000 */
.L_x_8:
[----:B------:R-:W-:-:S07]  /*0770*/  FADD.FTZ R6, R0, 2 ;  /* 0x4000000000067421 */ /* 0x000fce0000010000 */
.L_x_14:
[----:B------:R-:W-:-:S04]  /*0780*/  IMAD.MOV.U32 R5, RZ, RZ, 0x0 ;  /* 0x00000000ff057424 */ /* 0x000fc800078e00ff */
[----:B0-----:R-:W-:Y:S05]  /*0790*/  RET.REL.NODEC R4 `(_Z31backward_mse_loss_kernel_simplePfS_S_i) ;  /* 0xfffffff804187950 */ /* 0x001fea0003c3ffff */
.L_x_15:
        /* <DEDUP_REMOVED lines=14> */
.L_x_30:


//--------------------- .text._Z24backward_mse_loss_kernelPfS_S_S_i --------------------------
	.section	.text._Z24backward_mse_loss_kernelPfS_S_S_i,"ax",@progbits
	.align	128
        .global         _Z24backward_mse_loss_kernelPfS_S_S_i
        .type           _Z24backward_mse_loss_kernelPfS_S_S_i,@function
        .size           _Z24backward_mse_loss_kernelPfS_S_S_i,(.L_x_31 - _Z24backward_mse_loss_kernelPfS_S_S_i)
        .other          _Z24backward_mse_loss_kernelPfS_S_S_i,@"STO_CUDA_ENTRY STV_DEFAULT"
_Z24backward_mse_loss_kernelPfS_S_S_i:
.text._Z24backward_mse_loss_kernelPfS_S_S_i:
        /* <DEDUP_REMOVED lines=21> */
[----:B------:R-:W-:Y:S05]  /*0150*/  CALL.REL.NOINC `($__internal_1_$__cuda_sm3x_div_rn_noftz_f32_slowpath) ;  /* 0x0000000000447944 */ /* 0x000fea0003c00000 */
[----:B------:R-:W-:-:S07]  /*0160*/  IMAD.MOV.U32 R0, RZ, RZ, R6 ;  /* 0x000000ffff007224 */ /* 0x000fce00078e0006 */
.L_x_16:
[----:B------:R-:W0:Y:S08]  /*0170*/  LDC.64 R4, c[0x0][0x380] ;  /* 0x0000e000ff047b82 */ /* 0x000e300000000a00 */
[----:B------:R-:W1:Y:S08]  /*0180*/  LDC.64 R6, c[0x0][0x388] ;  /* 0x0000e200ff067b82 */ /* 0x000e700000000a00 */
[----:B------:R-:W2:Y:S01]  /*0190*/  LDC.64 R8, c[0x0][0x390] ;  /* 0x0000e400ff087b82 */ /* 0x000ea20000000a00 */
[----:B0-----:R-:W-:-:S07]  /*01a0*/  IMAD.WIDE R4, R2, 0x4, R4 ;  /* 0x0000000402047825 */ /* 0x001fce00078e0204 */
[----:B------:R-:W0:Y:S01]  /*01b0*/  LDC.64 R10, c[0x0][0x398] ;  /* 0x0000e600ff0a7b82 */ /* 0x000e220000000a00 */
[----:B------:R-:W3:Y:S01]  /*01c0*/  LDG.E R4, desc[UR6][R4.64] ;  /* 0x0000000604047981 */ /* 0x000ee2000c1e1900 */
[----:B-1----:R-:W-:-:S06]  /*01d0*/  IMAD.WIDE R6, R2, 0x4, R6 ;  /* 0x0000000402067825 */ /* 0x002fcc00078e0206 */
[----:B------:R-:W3:Y:S01]  /*01e0*/  LDG.E R7, desc[UR6][R6.64] ;  /* 0x0000000606077981 */ /* 0x000ee2000c1e1900 */
[----:B--2---:R-:W-:-:S06]  /*01f0*/  IMAD.WIDE R8, R2, 0x4, R8 ;  /* 0x0000000402087825 */ /* 0x004fcc00078e0208 */
[----:B------:R-:W2:Y:S01]  /*0200*/  LDG.E R9, desc[UR6][R8.64] ;  /* 0x0000000608097981 */ /* 0x000ea2000c1e1900 */
[----:B---3--:R-:W-:-:S04]  /*0210*/  FADD R3, R4, -R7 ;  /* 0x8000000704037221 */ /* 0x008fc80000000000 */
[----:B------:R-:W-:Y:S01]  /*0220*/  FMUL R0, R3, R0 ;  /* 0x0000000003007220 */ /* 0x000fe20000400000 */
[----:B0-----:R-:W-:-:S04]  /*0230*/  IMAD.WIDE R2, R2, 0x4, R10 ;  /* 0x0000000402027825 */ /* 0x001fc800078e020a */
[----:B--2---:R-:W-:-:S05]  /*0240*/  FMUL R11, R0, R9 ;  /* 0x00000009000b7220 */ /* 0x004fca0000400000 */
[----:B------:R-:W-:Y:S01]  /*0250*/  STG.E desc[UR6][R2.64], R11 ;  /* 0x0000000b02007986 */ /* 0x000fe2000c101906 */
[----:B------:R-:W-:Y:S05]  /*0260*/  EXIT ;  /* 0x000000000000794d */ /* 0x000fea0003800000 */
        .weak           $__internal_1_$__cuda_sm3x_div_rn_noftz_f32_slowpath
        .type           $__internal_1_$__cuda_sm3x_div_rn_noftz_f32_slowpath,@function
        .size           $__internal_1_$__cuda_sm3x_div_rn_noftz_f32_slowpath,(.L_x_31 - $__internal_1_$__cuda_sm3x_div_rn_noftz_f32_slowpath)
$__internal_1_$__cuda_sm3x_div_rn_noftz_f32_slowpath:
        /* <DEDUP_REMOVED lines=22> */
[----:B------:R-:W-:-:S07]  /*03d0*/  @!P0 IADD3 R8, PT, PT, R8, 0x40, RZ ;  /* 0x0000004008088810 */ /* 0x000fce0007ffe0ff */
.L_x_17:
        /* <DEDUP_REMOVED lines=27> */
[CCC-:B------:R-:W-:Y:S01]  /*0590*/  FFMA.RZ R3, R0.reuse, R10.reuse, R9.reuse ;  /* 0x0000000a00037223 */ /* 0x1c0fe2000000c009 */
[C---:B------:R-:W-:Y:S01]  /*05a0*/  VIADD R8, R7.reuse, 0x20 ;  /* 0x0000002007087836 */ /* 0x040fe20000000000 */
[C---:B------:R-:W-:Y:S02]  /*05b0*/  ISETP.NE.AND P2, PT, R7.reuse, RZ, PT ;  /* 0x000000ff0700720c */ /* 0x040fe40003f45270 */
[----:B------:R-:W-:Y:S02]  /*05c0*/  ISETP.NE.AND P1, PT, R7, RZ, PT ;  /* 0x000000ff0700720c */ /* 0x000fe40003f25270 */
[----:B------:R-:W-:Y:S01]  /*05d0*/  LOP3.LUT R5, R3, 0x7fffff, RZ, 0xc0, !PT ;  /* 0x007fffff03057812 */ /* 0x000fe200078ec0ff */
[CCC-:B------:R-:W-:Y:S01]  /*05e0*/  FFMA.RP R3, R0.reuse, R10.reuse, R9.reuse ;  /* 0x0000000a00037223 */ /* 0x1c0fe20000008009 */
[----:B------:R-:W-:Y:S01]  /*05f0*/  FFMA.RM R0, R0, R10, R9 ;  /* 0x0000000a00007223 */ /* 0x000fe20000004009 */
[----:B------:R-:W-:Y:S02]  /*0600*/  IADD3 R7, PT, PT, -R7, RZ, RZ ;  /* 0x000000ff07077210 */ /* 0x000fe40007ffe1ff */
[----:B------:R-:W-:-:S02]  /*0610*/  LOP3.LUT R5, R5, 0x800000, RZ, 0xfc, !PT ;  /* 0x0080000005057812 */ /* 0x000fc400078efcff */
        /* <DEDUP_REMOVED lines=13> */
.L_x_23:
[----:B------:R-:W-:-:S04]  /*06f0*/  LOP3.LUT R6, R6, 0x80000000, RZ, 0xc0, !PT ;  /* 0x8000000006067812 */ /* 0x000fc800078ec0ff */
[----:B------:R-:W-:Y:S01]  /*0700*/  LOP3.LUT R6, R6, 0x7f800000, RZ, 0xfc, !PT ;  /* 0x7f80000006067812 */ /* 0x000fe200078efcff */
[----:B------:R-:W-:Y:S06]  /*0710*/  BRA `(.L_x_24) ;  /* 0x0000000000287947 */ /* 0x000fec0003800000 */
.L_x_22:
[----:B------:R-:W-:Y:S01]  /*0720*/  IMAD R6, R5, 0x800000, R6 ;  /* 0x0080000005067824 */ /* 0x000fe200078e0206 */
[----:B------:R-:W-:Y:S06]  /*0730*/  BRA `(.L_x_24) ;  /* 0x0000000000207947 */ /* 0x000fec0003800000 */
.L_x_21:
[----:B------:R-:W-:-:S04]  /*0740*/  LOP3.LUT R6, R6, 0x80000000, R3, 0x48, !PT ;  /* 0x8000000006067812 */ /* 0x000fc800078e4803 */
[----:B------:R-:W-:Y:S01]  /*0750*/  LOP3.LUT R6, R6, 0x7f800000, RZ, 0xfc, !PT ;  /* 0x7f80000006067812 */ /* 0x000fe200078efcff */
[----:B------:R-:W-:Y:S06]  /*0760*/  BRA `(.L_x_24) ;  /* 0x0000000000147947 */ /* 0x000fec0003800000 */
.L_x_20:
[----:B------:R-:W-:Y:S01]  /*0770*/  LOP3.LUT R6, R6, 0x80000000, R3, 0x48, !PT ;  /* 0x8000000006067812 */ /* 0x000fe200078e4803 */
[----:B------:R-:W-:Y:S06]  /*0780*/  BRA `(.L_x_24) ;  /* 0x00000000000c7947 */ /* 0x000fec0003800000 */
.L_x_19:
[----:B------:R-:W0:Y:S01]  /*0790*/  MUFU.RSQ R6, -QNAN ;  /* 0xffc0000000067908 */ /* 0x000e220000001400 */
[----:B------:R-:W-:Y:S05]  /*07a0*/  BRA `(.L_x_24) ;  /* 0x0000000000047947 */ /* 0x000fea0003800000 */
.L_x_18:
[----:B------:R-:W-:-:S07]  /*07b0*/  FADD.FTZ R6, R0, 2 ;  /* 0x4000000000067421 */ /* 0x000fce0000010000 */
.L_x_24:
[----:B------:R-:W-:-:S04]  /*07c0*/  IMAD.MOV.U32 R5, RZ, RZ, 0x0 ;  /* 0x00000000ff057424 */ /* 0x000fc800078e00ff */
[----:B0-----:R-:W-:Y:S05]  /*07d0*/  RET.REL.NODEC R4 `(_Z24backward_mse_loss_kernelPfS_S_S_i) ;  /* 0xfffffff804087950 */ /* 0x001fea0003c3ffff */
.L_x_25:
        /* <DEDUP_REMOVED lines=10> */
.L_x_31:


//--------------------- .text._Z15mse_loss_kernelPfS_S_i --------------------------
	.section	.text._Z15mse_loss_kernelPfS_S_i,"ax",@progbits
	.align	128
        .global         _Z15mse_loss_kernelPfS_S_i
        .type           _Z15mse_loss_kernelPfS_S_i,@function
        .size           _Z15mse_loss_kernelPfS_S_i,(.L_x_38 - _Z15mse_loss_kernelPfS_S_i)
        .other          _Z15mse_loss_kernelPfS_S_i,@"STO_CUDA_ENTRY STV_DEFAULT"
_Z15mse_loss_kernelPfS_S_i:
.text._Z15mse_loss_kernelPfS_S_i:
        /* <DEDUP_REMOVED lines=17> */
[----:B----4-:R-:W-:-:S04]  /*0110*/  FADD R0, R2, -R5 ;  /* 0x8000000502007221 */ /* 0x010fc80000000000 */
[----:B------:R-:W-:-:S05]  /*0120*/  FMUL R9, R0, R0 ;  /* 0x0000000000097220 */ /* 0x000fca0000400000 */
[----:B------:R-:W-:Y:S01]  /*0130*/  STG.E desc[UR4][R6.64], R9 ;  /* 0x0000000906007986 */ /* 0x000fe2000c101904 */
[----:B------:R-:W-:Y:S05]  /*0140*/  EXIT ;  /* 0x000000000000794d */ /* 0x000fea0003800000 */
.L_x_26:
        /* <DEDUP_REMOVED lines=11> */
.L_x_38:


//--------------------- .text._Z17reduce_sum_kernelPfS_i --------------------------
	.section	.text._Z17reduce_sum_kernelPfS_i,"ax",@progbits
	.align	128
        .global         _Z17reduce_sum_kernelPfS_i
        .type           _Z17reduce_sum_kernelPfS_i,@function
        .size           _Z17reduce_sum_kernelPfS_i,(.L_x_39 - _Z17reduce_sum_kernelPfS_i)
        .other          _Z17reduce_sum_kernelPfS_i,@"STO_CUDA_ENTRY STV_DEFAULT"
_Z17reduce_sum_kernelPfS_i:
.text._Z17reduce_sum_kernelPfS_i:
[----:B------:R-:W-:Y:S01]  /*0000*/  LDC R1, c[0x0][0x37c] ;  /* 0x0000df00ff017b82 */ /* 0x000fe20000000800 */
[----:B------:R-:W0:Y:S07]  /*0010*/  S2R R7, SR_TID.X ;  /* 0x0000000000077919 */ /* 0x000e2e0000002100 */
[----:B------:R-:W0:Y:S01]  /*0020*/  S2UR UR4, SR_CTAID.X ;  /* 0x00000000000479c3 */ /* 0x000e220000002500 */
[----:B------:R-:W1:Y:S01]  /*0030*/  LDCU UR5, c[0x0][0x390] ;  /* 0x00007200ff0577ac */ /* 0x000e620008000800 */
[----:B------:R-:W-:Y:S01]  /*0040*/  IMAD.MOV.U32 R4, RZ, RZ, RZ ;  /* 0x000000ffff047224 */ /* 0x000fe200078e00ff */
[----:B------:R-:W2:Y:S05]  /*0050*/  LDCU.64 UR6, c[0x0][0x358] ;  /* 0x00006b00ff0677ac */ /* 0x000eaa0008000a00 */
[----:B------:R-:W0:Y:S02]  /*0060*/  LDC R0, c[0x0][0x360] ;  /* 0x0000d800ff007b82 */ /* 0x000e240000000800 */
[----:B0-----:R-:W-:-:S05]  /*0070*/  IMAD R5, R0, UR4, R7 ;  /* 0x0000000400057c24 */ /* 0x001fca000f8e0207 */
[----:B-1----:R-:W-:-:S13]  /*0080*/  ISETP.GE.AND P0, PT, R5, UR5, PT ;  /* 0x0000000505007c0c */ /* 0x002fda000bf06270 */
[----:B------:R-:W0:Y:S02]  /*0090*/  @!P0 LDC.64 R2, c[0x0][0x380] ;  /* 0x0000e000ff028b82 */ /* 0x000e240000000a00 */
[----:B0-----:R-:W-:-:S05]  /*00a0*/  @!P0 IMAD.WIDE R2, R5, 0x4, R2 ;  /* 0x0000000405028825 */ /* 0x001fca00078e0202 */
[----:B--2---:R-:W2:Y:S01]  /*00b0*/  @!P0 LDG.E R4, desc[UR6][R2.64] ;  /* 0x0000000602048981 */ /* 0x004ea2000c1e1900 */
[----:B------:R-:W0:Y:S01]  /*00c0*/  S2UR UR5, SR_CgaCtaId ;  /* 0x00000000000579c3 */ /* 0x000e220000008800 */
[----:B------:R-:W-:Y:S01]  /*00d0*/  UMOV UR4, 0x400 ;  /* 0x0000040000047882 */ /* 0x000fe20000000000 */
[----:B------:R-:W-:Y:S02]  /*00e0*/  ISETP.GE.U32.AND P1, PT, R0, 0x2, PT ;  /* 0x000000020000780c */ /* 0x000fe40003f26070 */
[----:B------:R-:W-:Y:S01]  /*00f0*/  ISETP.NE.AND P0, PT, R7, RZ, PT ;  /* 0x000000ff0700720c */ /* 0x000fe20003f05270 */
[----:B0-----:R-:W-:-:S06]  /*0100*/  ULEA UR4, UR5, UR4, 0x18 ;  /* 0x0000000405047291 */ /* 0x001fcc000f8ec0ff */
[----:B------:R-:W-:-:S05]  /*0110*/  LEA R5, R7, UR4, 0x2 ;  /* 0x0000000407057c11 */ /* 0x000fca000f8e10ff */
[----:B--2---:R0:W-:Y:S01]  /*0120*/  STS [R5], R4 ;  /* 0x0000000405007388 */ /* 0x0041e20000000800 */
[----:B------:R-:W-:Y:S06]  /*0130*/  BAR.SYNC.DEFER_BLOCKING 0x0 ;  /* 0x0000000000007b1d */ /* 0x000fec0000010000 */
[----:B------:R-:W-:Y:S05]  /*0140*/  @!P1 BRA `(.L_x_27) ;  /* 0x00000000002c9947 */ /* 0x000fea0003800000 */
.L_x_28:
[----:B------:R-:W-:-:S04]  /*0150*/  SHF.R.U32.HI R6, RZ, 0x1, R0 ;  /* 0x00000001ff067819 */ /* 0x000fc80000011600 */
[----:B------:R-:W-:-:S13]  /*0160*/  ISETP.GE.U32.AND P1, PT, R7, R6, PT ;  /* 0x000000060700720c */ /* 0x000fda0003f26070 */
[----:B------:R-:W-:Y:S01]  /*0170*/  @!P1 IMAD R2, R6, 0x4, R5 ;  /* 0x0000000406029824 */ /* 0x000fe200078e0205 */
[----:B------:R-:W-:Y:S05]  /*0180*/  @!P1 LDS R3, [R5] ;  /* 0x0000000005039984 */ /* 0x000fea0000000800 */
[----:B------:R-:W0:Y:S02]  /*0190*/  @!P1 LDS R2, [R2] ;  /* 0x0000000002029984 */ /* 0x000e240000000800 */
[----:B0-----:R-:W-:-:S05]  /*01a0*/  @!P1 FADD R4, R2, R3 ;  /* 0x0000000302049221 */ /* 0x001fca0000000000 */
[----:B------:R1:W-:Y:S01]  /*01b0*/  @!P1 STS [R5], R4 ;  /* 0x0000000405009388 */ /* 0x0003e20000000800 */
[----:B------:R-:W-:Y:S01]  /*01c0*/  BAR.SYNC.DEFER_BLOCKING 0x0 ;  /* 0x0000000000007b1d */ /* 0x000fe20000010000 */
[----:B------:R-:W-:Y:S01]  /*01d0*/  ISETP.GT.U32.AND P1, PT, R0, 0x3, PT ;  /* 0x000000030000780c */ /* 0x000fe20003f24070 */
[----:B------:R-:W-:-:S12]  /*01e0*/  IMAD.MOV.U32 R0, RZ, RZ, R6 ;  /* 0x000000ffff007224 */ /* 0x000fd800078e0006 */
[----:B-1----:R-:W-:Y:S05]  /*01f0*/  @P1 BRA `(.L_x_28) ;  /* 0xfffffffc00d41947 */ /* 0x002fea000383ffff */
.L_x_27:
[----:B------:R-:W-:Y:S05]  /*0200*/  @P0 EXIT ;  /* 0x000000000000094d */ /* 0x000fea0003800000 */
[----:B------:R-:W1:Y:S01]  /*0210*/  S2UR UR5, SR_CgaCtaId ;  /* 0x00000000000579c3 */ /* 0x000e620000008800 */
[----:B------:R-:W-:-:S07]  /*0220*/  UMOV UR4, 0x400 ;  /* 0x0000040000047882 */ /* 0x000fce0000000000 */
[----:B------:R-:W2:Y:S01]  /*0230*/  LDC.64 R2, c[0x0][0x388] ;  /* 0x0000e200ff027b82 */ /* 0x000ea20000000a00 */
[----:B-1----:R-:W-:-:S09]  /*0240*/  ULEA UR4, UR5, UR4, 0x18 ;  /* 0x0000000405047291 */ /* 0x002fd2000f8ec0ff */
[----:B0-----:R-:W2:Y:S04]  /*0250*/  LDS R5, [UR4] ;  /* 0x00000004ff057984 */ /* 0x001ea80008000800 */
[----:B--2---:R-:W-:Y:S01]  /*0260*/  REDG.E.ADD.F32.FTZ.RN.STRONG.GPU desc[UR6][R2.64], R5 ;  /* 0x00000005020079a6 */ /* 0x004fe2000c12f306 */
[----:B------:R-:W-:Y:S05]  /*0270*/  EXIT ;  /* 0x000000000000794d */ /* 0x000fea0003800000 */
.L_x_29:
        /* <DEDUP_REMOVED lines=16> */
.L_x_39:


//--------------------- .nv.shared.reserved.0     --------------------------
	.section	.nv.shared.reserved.0,"aw",@nobits
	.weak		__nv_reservedSMEM_offset_0_alias
	.size		__nv_reservedSMEM_offset_0_alias, 0, 64
	.other		__nv_reservedSMEM_offset_0_alias,@"STO_CUDA_RESERVED_SHARED STV_DEFAULT"
__nv_reservedSMEM_offset_0_alias:
	.zero		0
	.zero		64


//--------------------- .nv.shared._Z17reduce_sum_kernelPfS_i --------------------------
	.section	.nv.shared._Z17reduce_sum_kernelPfS_i,"aw",@nobits
	.sectionflags	@""
	.align	4
.nv.shared._Z17reduce_sum_kernelPfS_i:
	.zero		2048


//--------------------- .nv.constant0._Z41backward_cross_entropy_loss_kernel_simplePfS_S_i --------------------------
	.section	.nv.constant0._Z41backward_cross_entropy_loss_kernel_simplePfS_S_i,"a",@progbits
	.sectionflags	@""
	.align	4
.nv.constant0._Z41backward_cross_entropy_loss_kernel_simplePfS_S_i:
	.zero		924


//--------------------- .nv.constant0._Z34backward_cross_entropy_loss_kernelPfS_S_S_i --------------------------
	.section	.nv.constant0._Z34backward_cross_entropy_loss_kernelPfS_S_S_i,"a",@progbits
	.sectionflags	@""
	.align	4
.nv.constant0._Z34backward_cross_entropy_loss_kernelPfS_S_S_i:
	.zero		932


//--------------------- .nv.constant0._Z25cross_entropy_loss_kernelPfS_S_i --------------------------
	.section	.nv.constant0._Z25cross_entropy_loss_kernelPfS_S_i,"a",@progbits
	.sectionflags	@""
	.align	4
.nv.constant0._Z25cross_entropy_loss_kernelPfS_S_i:
	.zero		924


//--------------------- .nv.constant0._Z23one_hot_encoding_kernelPfii --------------------------
	.section	.nv.constant0._Z23one_hot_encoding_kernelPfii,"a",@progbits
	.sectionflags	@""
	.align	4
.nv.constant0._Z23one_hot_encoding_kernelPfii:
	.zero		912


//--------------------- .nv.constant0._Z31backward_mse_loss_kernel_simplePfS_S_i --------------------------
	.section	.nv.constant0._Z31backward_mse_loss_kernel_simplePfS_S_i,"a",@progbits
	.sectionflags	@""
	.align	4
.nv.constant0._Z31backward_mse_loss_kernel_simplePfS_S_i:
	.zero		924


//--------------------- .nv.constant0._Z24backward_mse_loss_kernelPfS_S_S_i --------------------------
	.section	.nv.constant0._Z24backward_mse_loss_kernelPfS_S_S_i,"a",@progbits
	.sectionflags	@""
	.align	4
.nv.constant0._Z24backward_mse_loss_kernelPfS_S_S_i:
	.zero		932


//--------------------- .nv.constant0._Z15mse_loss_kernelPfS_S_i --------------------------
	.section	.nv.constant0._Z15mse_loss_kernelPfS_S_i,"a",@progbits
	.sectionflags	@""
	.align	4
.nv.constant0._Z15mse_loss_kernelPfS_S_i:
	.zero		924


//--------------------- .nv.constant0._Z17reduce_sum_kernelPfS_i --------------------------
	.section	.nv.constant0._Z17reduce_sum_kernelPfS_i,"a",@progbits
	.sectionflags	@""
	.align	4
.nv.constant0._Z17reduce_sum_kernelPfS_i:
	.zero		916


//--------------------- SYMBOLS --------------------------

	.type		.nv.reservedSmem.offset0,@object
	.size		.nv.reservedSmem.offset0,0x4
	.type		.nv.reservedSmem.cap,@object
	.size		.nv.reservedSmem.cap,0x4
